// auto-generated by cutlass_sweep.gemm — config: {"arch": "sm_90", "cluster_m": 1, "cluster_n": 2, "dtype": "fp16", "stages": 0, "tile_k": 32, "tile_m": 64, "tile_n": 64}
#include "cutlass/cutlass.h"
#include "cutlass/gemm/collective/collective_builder.hpp"
#include "cutlass/gemm/device/gemm_universal_adapter.h"
#include "cutlass/gemm/kernel/gemm_universal.hpp"
#include "cutlass/epilogue/collective/collective_builder.hpp"

using ElemA = cutlass::half_t;
using ElemB = cutlass::half_t;
using ElemCD = cutlass::half_t;
using Acc  = float;
using TileShape    = cute::Shape<cute::_64, cute::_64, cute::_32>;
using ClusterShape = cute::Shape<cute::_1, cute::_2, cute::_1>;

using CollectiveEpilogue = typename cutlass::epilogue::collective::CollectiveBuilder<
    cutlass::arch::Sm90, cutlass::arch::OpClassTensorOp,
    TileShape, ClusterShape,
    cutlass::epilogue::collective::EpilogueTileAuto,
    Acc, Acc,
    ElemCD, cutlass::layout::RowMajor, 128 / cutlass::sizeof_bits<ElemCD>::value,
    ElemCD, cutlass::layout::RowMajor, 128 / cutlass::sizeof_bits<ElemCD>::value,
    cutlass::epilogue::collective::EpilogueScheduleAuto
  >::CollectiveOp;

using CollectiveMainloop = typename cutlass::gemm::collective::CollectiveBuilder<
    cutlass::arch::Sm90, cutlass::arch::OpClassTensorOp,
    ElemA, cutlass::layout::RowMajor, 128 / cutlass::sizeof_bits<ElemA>::value,
    ElemB, cutlass::layout::ColumnMajor, 128 / cutlass::sizeof_bits<ElemB>::value,
    Acc,
    TileShape, ClusterShape,
    cutlass::gemm::collective::StageCountAutoCarveout<static_cast<int>(sizeof(typename CollectiveEpilogue::SharedStorage))>,
    cutlass::gemm::collective::KernelScheduleAuto
  >::CollectiveOp;

using GemmKernel = cutlass::gemm::kernel::GemmUniversal<
    cute::Shape<int,int,int,int>,
    CollectiveMainloop,
    CollectiveEpilogue
>;
using Gemm = cutlass::gemm::device::GemmUniversalAdapter<GemmKernel>;

// Force the device kernel symbol into the cubin without needing a host main.
auto* _anchor = &cutlass::device_kernel<GemmKernel>;


// ===== COMPILED SASS (sm_90a) =====

	.target	sm_90a

	.elftype	@"ET_EXEC"


//--------------------- .note.nv.tkinfo           --------------------------
	.section	.note.nv.tkinfo,"",@"SHT_NOTE"
	.sectionflags	@"SHF_NOTE_NV_TKINFO"
	.tkinfo
        /*0018*/ 	.word	0x00000002
        /*0030*/ 	.string	""
        /*0030*/ 	.string	"ptxas"
        /*0030*/ 	.string	"Cuda compilation tools, release 13.0, V13.0.88"
        /*0030*/ 	.string	"Build cuda_13.0.r13.0/compiler.36424714_0"
        /*0030*/ 	.string	"-arch sm_90a -m 64 "



//--------------------- .note.nv.cuinfo           --------------------------
	.section	.note.nv.cuinfo,"",@"SHT_NOTE"
	.sectionflags	@"SHF_NOTE_NV_CUINFO"
        /*0018*/ 	.short	0x0002
        /*001a*/ 	.short	0x005a
        /*001c*/ 	.short	0x0082
	.zero		2


//--------------------- .nv.info                  --------------------------
	.section	.nv.info,"",@"SHT_CUDA_INFO"
	.align	4


	//----- nvinfo : EIATTR_REGCOUNT
	.align		4
        /*0000*/ 	.byte	0x04, 0x2f
        /*0002*/ 	.short	(.L_15 - .L_14)
	.align		4
.L_14:
        /*0004*/ 	.word	index@(_ZN7cutlass13device_kernelINS_4gemm6kernel13GemmUniversalIN4cute5tupleIJiiiiEEENS1_10collective13CollectiveMmaINS1_34MainloopSm90TmaGmmaWarpSpecializedILi28ENS5_IJNS4_1CILi1EEENSA_ILi2EEESB_EEENS1_32KernelTmaWarpSpecializedPingpongEEENS5_IJNSA_ILi64EEESG_NSA_ILi32EEEEEENS_6half_tENS5_IJlSB_lEEESJ_SK_NS4_8TiledMMAINS4_8MMA_AtomIJNS4_4SM904GMMA25MMA_64x64x16_F32F16F16_SSILNSO_5MajorE0ELSQ_0ELNSO_7ScaleInE1ELSR_1EEEEEENS4_6LayoutINS5_IJSB_SB_SB_EEENS5_IJNSA_ILi0EEESW_SW_EEEEENS5_IJNS4_10UnderscoreESZ_SZ_EEEEENS4_23SM90_TMA_LOAD_MULTICASTENS4_14ComposedLayoutINS4_7SwizzleILi2ELi4ELi3EEENS4_18smem_ptr_flag_bitsILi16EEENSU_INS5_IJNSA_ILi8EEESH_EEENS5_IJSH_SB_EEEEEEEvNS4_8identityENS4_13SM90_TMA_LOADES1C_vS1D_EENS_8epilogue10collective6detail29Sm90TmaWarpSpecializedAdapterINS1H_15DefaultEpilogueISJ_SK_SK_NS1G_6thread17LinearCombinationISJ_Li1EffLNS1L_9ScaleType4KindE0ELNS_15FloatRoundStyleE2ESJ_EENS1_15EpilogueDefaultEEEEEvvEEEEvNT_6ParamsE)
        /*0008*/ 	.word	0x000000a8


	//----- nvinfo : EIATTR_FRAME_SIZE
	.align		4
.L_15:
        /*000c*/ 	.byte	0x04, 0x11
        /*000e*/ 	.short	(.L_17 - .L_16)
	.align		4
.L_16:
        /*0010*/ 	.word	index@(_ZN7cutlass13device_kernelINS_4gemm6kernel13GemmUniversalIN4cute5tupleIJiiiiEEENS1_10collective13CollectiveMmaINS1_34MainloopSm90TmaGmmaWarpSpecializedILi28ENS5_IJNS4_1CILi1EEENSA_ILi2EEESB_EEENS1_32KernelTmaWarpSpecializedPingpongEEENS5_IJNSA_ILi64EEESG_NSA_ILi32EEEEEENS_6half_tENS5_IJlSB_lEEESJ_SK_NS4_8TiledMMAINS4_8MMA_AtomIJNS4_4SM904GMMA25MMA_64x64x16_F32F16F16_SSILNSO_5MajorE0ELSQ_0ELNSO_7ScaleInE1ELSR_1EEEEEENS4_6LayoutINS5_IJSB_SB_SB_EEENS5_IJNSA_ILi0EEESW_SW_EEEEENS5_IJNS4_10UnderscoreESZ_SZ_EEEEENS4_23SM90_TMA_LOAD_MULTICASTENS4_14ComposedLayoutINS4_7SwizzleILi2ELi4ELi3EEENS4_18smem_ptr_flag_bitsILi16EEENSU_INS5_IJNSA_ILi8EEESH_EEENS5_IJSH_SB_EEEEEEEvNS4_8identityENS4_13SM90_TMA_LOADES1C_vS1D_EENS_8epilogue10collective6detail29Sm90TmaWarpSpecializedAdapterINS1H_15DefaultEpilogueISJ_SK_SK_NS1G_6thread17LinearCombinationISJ_Li1EffLNS1L_9ScaleType4KindE0ELNS_15FloatRoundStyleE2ESJ_EENS1_15EpilogueDefaultEEEEEvvEEEEvNT_6ParamsE)
        /*0014*/ 	.word	0x00000008


	//----- nvinfo : EIATTR_MIN_STACK_SIZE
	.align		4
.L_17:
        /*0018*/ 	.byte	0x04, 0x12
        /*001a*/ 	.short	(.L_19 - .L_18)
	.align		4
.L_18:
        /*001c*/ 	.word	index@(_ZN7cutlass13device_kernelINS_4gemm6kernel13GemmUniversalIN4cute5tupleIJiiiiEEENS1_10collective13CollectiveMmaINS1_34MainloopSm90TmaGmmaWarpSpecializedILi28ENS5_IJNS4_1CILi1EEENSA_ILi2EEESB_EEENS1_32KernelTmaWarpSpecializedPingpongEEENS5_IJNSA_ILi64EEESG_NSA_ILi32EEEEEENS_6half_tENS5_IJlSB_lEEESJ_SK_NS4_8TiledMMAINS4_8MMA_AtomIJNS4_4SM904GMMA25MMA_64x64x16_F32F16F16_SSILNSO_5MajorE0ELSQ_0ELNSO_7ScaleInE1ELSR_1EEEEEENS4_6LayoutINS5_IJSB_SB_SB_EEENS5_IJNSA_ILi0EEESW_SW_EEEEENS5_IJNS4_10UnderscoreESZ_SZ_EEEEENS4_23SM90_TMA_LOAD_MULTICASTENS4_14ComposedLayoutINS4_7SwizzleILi2ELi4ELi3EEENS4_18smem_ptr_flag_bitsILi16EEENSU_INS5_IJNSA_ILi8EEESH_EEENS5_IJSH_SB_EEEEEEEvNS4_8identityENS4_13SM90_TMA_LOADES1C_vS1D_EENS_8epilogue10collective6detail29Sm90TmaWarpSpecializedAdapterINS1H_15DefaultEpilogueISJ_SK_SK_NS1G_6thread17LinearCombinationISJ_Li1EffLNS1L_9ScaleType4KindE0ELNS_15FloatRoundStyleE2ESJ_EENS1_15EpilogueDefaultEEEEEvvEEEEvNT_6ParamsE)
        /*0020*/ 	.word	0x00000008
.L_19:


//--------------------- .nv.compat                --------------------------
	.section	.nv.compat,"",@"SHT_CUDA_COMPAT_INFO"
	.align	4
        /*0000*/ 	.byte	0x02, 0x09, 0x01, 0x00, 0x02, 0x02, 0x04, 0x00, 0x02, 0x05, 0x05, 0x00, 0x03, 0x07, 0x01, 0x01
        /*0010*/ 	.byte	0x02, 0x03, 0x01, 0x00, 0x02, 0x06, 0x01, 0x00, 0x04, 0x0b, 0x08, 0x00, 0x00, 0x00, 0x00, 0x00
        /*0020*/ 	.byte	0x00, 0x00, 0x00, 0x00


//--------------------- .nv.info._ZN7cutlass13device_kernelINS_4gemm6kernel13GemmUniversalIN4cute5tupleIJiiiiEEENS1_10collective13CollectiveMmaINS1_34MainloopSm90TmaGmmaWarpSpecializedILi28ENS5_IJNS4_1CILi1EEENSA_ILi2EEESB_EEENS1_32KernelTmaWarpSpecializedPingpongEEENS5_IJNSA_ILi64EEESG_NSA_ILi32EEEEEENS_6half_tENS5_IJlSB_lEEESJ_SK_NS4_8TiledMMAINS4_8MMA_AtomIJNS4_4SM904GMMA25MMA_64x64x16_F32F16F16_SSILNSO_5MajorE0ELSQ_0ELNSO_7ScaleInE1ELSR_1EEEEEENS4_6LayoutINS5_IJSB_SB_SB_EEENS5_IJNSA_ILi0EEESW_SW_EEEEENS5_IJNS4_10UnderscoreESZ_SZ_EEEEENS4_23SM90_TMA_LOAD_MULTICASTENS4_14ComposedLayoutINS4_7SwizzleILi2ELi4ELi3EEENS4_18smem_ptr_flag_bitsILi16EEENSU_INS5_IJNSA_ILi8EEESH_EEENS5_IJSH_SB_EEEEEEEvNS4_8identityENS4_13SM90_TMA_LOADES1C_vS1D_EENS_8epilogue10collective6detail29Sm90TmaWarpSpecializedAdapterINS1H_15DefaultEpilogueISJ_SK_SK_NS1G_6thread17LinearCombinationISJ_Li1EffLNS1L_9ScaleType4KindE0ELNS_15FloatRoundStyleE2ESJ_EENS1_15EpilogueDefaultEEEEEvvEEEEvNT_6ParamsE --------------------------
	.section	.nv.info._ZN7cutlass13device_kernelINS_4gemm6kernel13GemmUniversalIN4cute5tupleIJiiiiEEENS1_10collective13CollectiveMmaINS1_34MainloopSm90TmaGmmaWarpSpecializedILi28ENS5_IJNS4_1CILi1EEENSA_ILi2EEESB_EEENS1_32KernelTmaWarpSpecializedPingpongEEENS5_IJNSA_ILi64EEESG_NSA_ILi32EEEEEENS_6half_tENS5_IJlSB_lEEESJ_SK_NS4_8TiledMMAINS4_8MMA_AtomIJNS4_4SM904GMMA25MMA_64x64x16_F32F16F16_SSILNSO_5MajorE0ELSQ_0ELNSO_7ScaleInE1ELSR_1EEEEEENS4_6LayoutINS5_IJSB_SB_SB_EEENS5_IJNSA_ILi0EEESW_SW_EEEEENS5_IJNS4_10UnderscoreESZ_SZ_EEEEENS4_23SM90_TMA_LOAD_MULTICASTENS4_14ComposedLayoutINS4_7SwizzleILi2ELi4ELi3EEENS4_18smem_ptr_flag_bitsILi16EEENSU_INS5_IJNSA_ILi8EEESH_EEENS5_IJSH_SB_EEEEEEEvNS4_8identityENS4_13SM90_TMA_LOADES1C_vS1D_EENS_8epilogue10collective6detail29Sm90TmaWarpSpecializedAdapterINS1H_15DefaultEpilogueISJ_SK_SK_NS1G_6thread17LinearCombinationISJ_Li1EffLNS1L_9ScaleType4KindE0ELNS_15FloatRoundStyleE2ESJ_EENS1_15EpilogueDefaultEEEEEvvEEEEvNT_6ParamsE,"",@"SHT_CUDA_INFO"
	.sectionflags	@""
	.align	4


	//----- nvinfo : EIATTR_CUDA_API_VERSION
	.align		4
        /*0000*/ 	.byte	0x04, 0x37
        /*0002*/ 	.short	(.L_21 - .L_20)
.L_20:
        /*0004*/ 	.word	0x00000082


	//----- nvinfo : EIATTR_KPARAM_INFO
	.align		4
.L_21:
        /*0008*/ 	.byte	0x04, 0x17
        /*000a*/ 	.short	(.L_23 - .L_22)
.L_22:
        /*000c*/ 	.word	0x00000000
        /*0010*/ 	.short	0x0000
        /*0012*/ 	.short	0x0070
        /*0014*/ 	.byte	0x00, 0xf0, 0x01, 0x10


	//----- nvinfo : EIATTR_SPARSE_MMA_MASK
	.align		4
.L_23:
        /*0018*/ 	.byte	0x03, 0x50
        /*001a*/ 	.short	0x0000


	//----- nvinfo : EIATTR_MAXREG_COUNT
	.align		4
        /*001c*/ 	.byte	0x03, 0x1b
        /*001e*/ 	.short	0x00a8


	//----- nvinfo : EIATTR_NUM_BARRIERS
	.align		4
        /*0020*/ 	.byte	0x02, 0x4c
        /*0022*/ 	.byte	0x01
	.zero		1


	//----- nvinfo : EIATTR_EXTERNS
	.align		4
        /*0024*/ 	.byte	0x04, 0x0f
        /*0026*/ 	.short	(.L_25 - .L_24)


	//   ....[0]....
	.align		4
.L_24:
        /*0028*/ 	.word	index@(__assertfail)


	//----- nvinfo : EIATTR_ANNOTATIONS
	.align		4
.L_25:
        /*002c*/ 	.byte	0x04, 0x55
        /*002e*/ 	.short	(.L_27 - .L_26)


	//   ....[0]....
.L_26:
        /*0030*/ 	.word	0x00000001
        /*0034*/ 	.byte	0x70, 0x10, 0x00, 0x00, 0x01, 0x00, 0x00, 0x00, 0xf0, 0x45, 0x00, 0x00, 0x01, 0x00, 0x00, 0x00
        /*0044*/ 	.byte	0x70, 0x52, 0x00, 0x00


	//----- nvinfo : EIATTR_MERCURY_ISA_VERSION
	.align		4
.L_27:
        /*0048*/ 	.byte	0x03, 0x5f
        /*004a*/ 	.short	0x0101


	//----- nvinfo : EIATTR_INT_WARP_WIDE_INSTR_OFFSETS
	.align		4
        /*004c*/ 	.byte	0x04, 0x31
        /*004e*/ 	.short	(.L_29 - .L_28)


	//   ....[0]....
.L_28:
        /*0050*/ 	.word	0x000007c0


	//   ....[1]....
        /*0054*/ 	.word	0x00000800


	//   ....[2]....
        /*0058*/ 	.word	0x00000940


	//   ....[3]....
        /*005c*/ 	.word	0x00000950


	//   ....[4]....
        /*0060*/ 	.word	0x00000970


	//   ....[5]....
        /*0064*/ 	.word	0x00000990


	//   ....[6]....
        /*0068*/ 	.word	0x00000a40


	//   ....[7]....
        /*006c*/ 	.word	0x00000a90


	//   ....[8]....
        /*0070*/ 	.word	0x000020e0


	//----- nvinfo : EIATTR_COOP_GROUP_MASK_REGIDS
	.align		4
.L_29:
        /*0074*/ 	.byte	0x04, 0x29
        /*0076*/ 	.short	(.L_31 - .L_30)


	//   ....[0]....
.L_30:
        /*0078*/ 	.word	0xffffffff


	//   ....[1]....
        /*007c*/ 	.word	0xffffffff


	//   ....[2]....
        /*0080*/ 	.word	0xffffffff


	//   ....[3]....
        /*0084*/ 	.word	0xffffffff


	//   ....[4]....
        /*0088*/ 	.word	0xffffffff


	//   ....[5]....
        /*008c*/ 	.word	0xffffffff


	//   ....[6]....
        /*0090*/ 	.word	0xffffffff


	//----- nvinfo : EIATTR_COOP_GROUP_INSTR_OFFSETS
	.align		4
.L_31:
        /*0094*/ 	.byte	0x04, 0x28
        /*0096*/ 	.short	(.L_33 - .L_32)


	//   ....[0]....
.L_32:
        /*0098*/ 	.word	0x00000070


	//   ....[1]....
        /*009c*/ 	.word	0x00000080


	//   ....[2]....
        /*00a0*/ 	.word	0x00000140


	//   ....[3]....
        /*00a4*/ 	.word	0x00000600


	//   ....[4]....
        /*00a8*/ 	.word	0x00000640


	//   ....[5]....
        /*00ac*/ 	.word	0x00000ae0


	//   ....[6]....
        /*00b0*/ 	.word	0x00000c10


	//----- nvinfo : EIATTR_REG_RECONFIG
	.align		4
.L_33:
        /*00b4*/ 	.byte	0x01, 0x54
	.zero		2


	//----- nvinfo : EIATTR_SYSCALL_OFFSETS
	.align		4
        /*00b8*/ 	.byte	0x04, 0x46
        /*00ba*/ 	.short	(.L_35 - .L_34)


	//   ....[0]....
.L_34:
        /*00bc*/ 	.word	0x00001b20


	//----- nvinfo : EIATTR_MBARRIER_INSTR_OFFSETS
	.align		4
.L_35:
        /*00c0*/ 	.byte	0x04, 0x39
        /*00c2*/ 	.short	(.L_37 - .L_36)


	//   ....[0]....
.L_36:
        /*00c4*/ 	.word	0x00000260
        /*00c8*/ 	.word	0x000000ff
        /*00cc*/ 	.word	0x00000000
        /*00d0*/ 	.short	0x0100
        /*00d2*/ 	.byte	0x08
	.zero		1


	//   ....[1]....
        /*00d4*/ 	.word	0x00000270
        /*00d8*/ 	.word	0x000000ff
        /*00dc*/ 	.word	0x000000e0
        /*00e0*/ 	.short	0x0100
        /*00e2*/ 	.byte	0x08
	.zero		1


	//   ....[2]....
        /*00e4*/ 	.word	0x00000280
        /*00e8*/ 	.word	0x000000ff
        /*00ec*/ 	.word	0x00000008
        /*00f0*/ 	.short	0x0100
        /*00f2*/ 	.byte	0x08
	.zero		1


	//   ....[3]....
        /*00f4*/ 	.word	0x00000290
        /*00f8*/ 	.word	0x000000ff
        /*00fc*/ 	.word	0x000000e8
        /*0100*/ 	.short	0x0100
        /*0102*/ 	.byte	0x08
	.zero		1


	//   ....[4]....
        /*0104*/ 	.word	0x000002a0
        /*0108*/ 	.word	0x000000ff
        /*010c*/ 	.word	0x00000010
        /*0110*/ 	.short	0x0100
        /*0112*/ 	.byte	0x08
	.zero		1


	//   ....[5]....
        /*0114*/ 	.word	0x000002b0
        /*0118*/ 	.word	0x000000ff
        /*011c*/ 	.word	0x000000f0
        /*0120*/ 	.short	0x0100
        /*0122*/ 	.byte	0x08
	.zero		1


	//   ....[6]....
        /*0124*/ 	.word	0x000002c0
        /*0128*/ 	.word	0x000000ff
        /*012c*/ 	.word	0x00000018
        /*0130*/ 	.short	0x0100
        /*0132*/ 	.byte	0x08
	.zero		1


	//   ....[7]....
        /*0134*/ 	.word	0x000002d0
        /*0138*/ 	.word	0x000000ff
        /*013c*/ 	.word	0x000000f8
        /*0140*/ 	.short	0x0100
        /*0142*/ 	.byte	0x08
	.zero		1


	//   ....[8]....
        /*0144*/ 	.word	0x000002e0
        /*0148*/ 	.word	0x000000ff
        /*014c*/ 	.word	0x00000020
        /*0150*/ 	.short	0x0100
        /*0152*/ 	.byte	0x08
	.zero		1


	//   ....[9]....
        /*0154*/ 	.word	0x000002f0
        /*0158*/ 	.word	0x000000ff
        /*015c*/ 	.word	0x00000100
        /*0160*/ 	.short	0x0100
        /*0162*/ 	.byte	0x08
	.zero		1


	//   ....[10]....
        /*0164*/ 	.word	0x00000300
        /*0168*/ 	.word	0x000000ff
        /*016c*/ 	.word	0x00000028
        /*0170*/ 	.short	0x0100
        /*0172*/ 	.byte	0x08
	.zero		1


	//   ....[11]....
        /*0174*/ 	.word	0x00000310
        /*0178*/ 	.word	0x000000ff
        /*017c*/ 	.word	0x00000108
        /*0180*/ 	.short	0x0100
        /*0182*/ 	.byte	0x08
	.zero		1


	//   ....[12]....
        /*0184*/ 	.word	0x00000320
        /*0188*/ 	.word	0x000000ff
        /*018c*/ 	.word	0x00000030
        /*0190*/ 	.short	0x0100
        /*0192*/ 	.byte	0x08
	.zero		1


	//   ....[13]....
        /*0194*/ 	.word	0x00000330
        /*0198*/ 	.word	0x000000ff
        /*019c*/ 	.word	0x00000110
        /*01a0*/ 	.short	0x0100
        /*01a2*/ 	.byte	0x08
	.zero		1


	//   ....[14]....
        /*01a4*/ 	.word	0x00000340
        /*01a8*/ 	.word	0x000000ff
        /*01ac*/ 	.word	0x00000038
        /*01b0*/ 	.short	0x0100
        /*01b2*/ 	.byte	0x08
	.zero		1


	//   ....[15]....
        /*01b4*/ 	.word	0x00000350
        /*01b8*/ 	.word	0x000000ff
        /*01bc*/ 	.word	0x00000118
        /*01c0*/ 	.short	0x0100
        /*01c2*/ 	.byte	0x08
	.zero		1


	//   ....[16]....
        /*01c4*/ 	.word	0x00000360
        /*01c8*/ 	.word	0x000000ff
        /*01cc*/ 	.word	0x00000040
        /*01d0*/ 	.short	0x0100
        /*01d2*/ 	.byte	0x08
	.zero		1


	//   ....[17]....
        /*01d4*/ 	.word	0x00000370
        /*01d8*/ 	.word	0x000000ff
        /*01dc*/ 	.word	0x00000120
        /*01e0*/ 	.short	0x0100
        /*01e2*/ 	.byte	0x08
	.zero		1


	//   ....[18]....
        /*01e4*/ 	.word	0x00000380
        /*01e8*/ 	.word	0x000000ff
        /*01ec*/ 	.word	0x00000048
        /*01f0*/ 	.short	0x0100
        /*01f2*/ 	.byte	0x08
	.zero		1


	//   ....[19]....
        /*01f4*/ 	.word	0x00000390
        /*01f8*/ 	.word	0x000000ff
        /*01fc*/ 	.word	0x00000128
        /*0200*/ 	.short	0x0100
        /*0202*/ 	.byte	0x08
	.zero		1


	//   ....[20]....
        /*0204*/ 	.word	0x000003a0
        /*0208*/ 	.word	0x000000ff
        /*020c*/ 	.word	0x00000050
        /*0210*/ 	.short	0x0100
        /*0212*/ 	.byte	0x08
	.zero		1


	//   ....[21]....
        /*0214*/ 	.word	0x000003b0
        /*0218*/ 	.word	0x000000ff
        /*021c*/ 	.word	0x00000130
        /*0220*/ 	.short	0x0100
        /*0222*/ 	.byte	0x08
	.zero		1


	//   ....[22]....
        /*0224*/ 	.word	0x000003c0
        /*0228*/ 	.word	0x000000ff
        /*022c*/ 	.word	0x00000058
        /*0230*/ 	.short	0x0100
        /*0232*/ 	.byte	0x08
	.zero		1


	//   ....[23]....
        /*0234*/ 	.word	0x000003d0
        /*0238*/ 	.word	0x000000ff
        /*023c*/ 	.word	0x00000138
        /*0240*/ 	.short	0x0100
        /*0242*/ 	.byte	0x08
	.zero		1


	//   ....[24]....
        /*0244*/ 	.word	0x000003e0
        /*0248*/ 	.word	0x000000ff
        /*024c*/ 	.word	0x00000060
        /*0250*/ 	.short	0x0100
        /*0252*/ 	.byte	0x08
	.zero		1


	//   ....[25]....
        /*0254*/ 	.word	0x000003f0
        /*0258*/ 	.word	0x000000ff
        /*025c*/ 	.word	0x00000140
        /*0260*/ 	.short	0x0100
        /*0262*/ 	.byte	0x08
	.zero		1


	//   ....[26]....
        /*0264*/ 	.word	0x00000400
        /*0268*/ 	.word	0x000000ff
        /*026c*/ 	.word	0x00000068
        /*0270*/ 	.short	0x0100
        /*0272*/ 	.byte	0x08
	.zero		1


	//   ....[27]....
        /*0274*/ 	.word	0x00000410
        /*0278*/ 	.word	0x000000ff
        /*027c*/ 	.word	0x00000148
        /*0280*/ 	.short	0x0100
        /*0282*/ 	.byte	0x08
	.zero		1


	//   ....[28]....
        /*0284*/ 	.word	0x00000420
        /*0288*/ 	.word	0x000000ff
        /*028c*/ 	.word	0x00000070
        /*0290*/ 	.short	0x0100
        /*0292*/ 	.byte	0x08
	.zero		1


	//   ....[29]....
        /*0294*/ 	.word	0x00000430
        /*0298*/ 	.word	0x000000ff
        /*029c*/ 	.word	0x00000150
        /*02a0*/ 	.short	0x0100
        /*02a2*/ 	.byte	0x08
	.zero		1


	//   ....[30]....
        /*02a4*/ 	.word	0x00000440
        /*02a8*/ 	.word	0x000000ff
        /*02ac*/ 	.word	0x00000078
        /*02b0*/ 	.short	0x0100
        /*02b2*/ 	.byte	0x08
	.zero		1


	//   ....[31]....
        /*02b4*/ 	.word	0x00000450
        /*02b8*/ 	.word	0x000000ff
        /*02bc*/ 	.word	0x00000158
        /*02c0*/ 	.short	0x0100
        /*02c2*/ 	.byte	0x08
	.zero		1


	//   ....[32]....
        /*02c4*/ 	.word	0x00000460
        /*02c8*/ 	.word	0x000000ff
        /*02cc*/ 	.word	0x00000080
        /*02d0*/ 	.short	0x0100
        /*02d2*/ 	.byte	0x08
	.zero		1


	//   ....[33]....
        /*02d4*/ 	.word	0x00000470
        /*02d8*/ 	.word	0x000000ff
        /*02dc*/ 	.word	0x00000160
        /*02e0*/ 	.short	0x0100
        /*02e2*/ 	.byte	0x08
	.zero		1


	//   ....[34]....
        /*02e4*/ 	.word	0x00000480
        /*02e8*/ 	.word	0x000000ff
        /*02ec*/ 	.word	0x00000088
        /*02f0*/ 	.short	0x0100
        /*02f2*/ 	.byte	0x08
	.zero		1


	//   ....[35]....
        /*02f4*/ 	.word	0x00000490
        /*02f8*/ 	.word	0x000000ff
        /*02fc*/ 	.word	0x00000168
        /*0300*/ 	.short	0x0100
        /*0302*/ 	.byte	0x08
	.zero		1


	//   ....[36]....
        /*0304*/ 	.word	0x000004a0
        /*0308*/ 	.word	0x000000ff
        /*030c*/ 	.word	0x00000090
        /*0310*/ 	.short	0x0100
        /*0312*/ 	.byte	0x08
	.zero		1


	//   ....[37]....
        /*0314*/ 	.word	0x000004b0
        /*0318*/ 	.word	0x000000ff
        /*031c*/ 	.word	0x00000170
        /*0320*/ 	.short	0x0100
        /*0322*/ 	.byte	0x08
	.zero		1


	//   ....[38]....
        /*0324*/ 	.word	0x000004c0
        /*0328*/ 	.word	0x000000ff
        /*032c*/ 	.word	0x00000098
        /*0330*/ 	.short	0x0100
        /*0332*/ 	.byte	0x08
	.zero		1


	//   ....[39]....
        /*0334*/ 	.word	0x000004d0
        /*0338*/ 	.word	0x000000ff
        /*033c*/ 	.word	0x00000178
        /*0340*/ 	.short	0x0100
        /*0342*/ 	.byte	0x08
	.zero		1


	//   ....[40]....
        /*0344*/ 	.word	0x000004e0
        /*0348*/ 	.word	0x000000ff
        /*034c*/ 	.word	0x000000a0
        /*0350*/ 	.short	0x0100
        /*0352*/ 	.byte	0x08
	.zero		1


	//   ....[41]....
        /*0354*/ 	.word	0x000004f0
        /*0358*/ 	.word	0x000000ff
        /*035c*/ 	.word	0x00000180
        /*0360*/ 	.short	0x0100
        /*0362*/ 	.byte	0x08
	.zero		1


	//   ....[42]....
        /*0364*/ 	.word	0x00000500
        /*0368*/ 	.word	0x000000ff
        /*036c*/ 	.word	0x000000a8
        /*0370*/ 	.short	0x0100
        /*0372*/ 	.byte	0x08
	.zero		1


	//   ....[43]....
        /*0374*/ 	.word	0x00000510
        /*0378*/ 	.word	0x000000ff
        /*037c*/ 	.word	0x00000188
        /*0380*/ 	.short	0x0100
        /*0382*/ 	.byte	0x08
	.zero		1


	//   ....[44]....
        /*0384*/ 	.word	0x00000520
        /*0388*/ 	.word	0x000000ff
        /*038c*/ 	.word	0x000000b0
        /*0390*/ 	.short	0x0100
        /*0392*/ 	.byte	0x08
	.zero		1


	//   ....[45]....
        /*0394*/ 	.word	0x00000530
        /*0398*/ 	.word	0x000000ff
        /*039c*/ 	.word	0x00000190
        /*03a0*/ 	.short	0x0100
        /*03a2*/ 	.byte	0x08
	.zero		1


	//   ....[46]....
        /*03a4*/ 	.word	0x00000540
        /*03a8*/ 	.word	0x000000ff
        /*03ac*/ 	.word	0x000000b8
        /*03b0*/ 	.short	0x0100
        /*03b2*/ 	.byte	0x08
	.zero		1


	//   ....[47]....
        /*03b4*/ 	.word	0x00000550
        /*03b8*/ 	.word	0x000000ff
        /*03bc*/ 	.word	0x00000198
        /*03c0*/ 	.short	0x0100
        /*03c2*/ 	.byte	0x08
	.zero		1


	//   ....[48]....
        /*03c4*/ 	.word	0x00000560
        /*03c8*/ 	.word	0x000000ff
        /*03cc*/ 	.word	0x000000c0
        /*03d0*/ 	.short	0x0100
        /*03d2*/ 	.byte	0x08
	.zero		1


	//   ....[49]....
        /*03d4*/ 	.word	0x00000570
        /*03d8*/ 	.word	0x000000ff
        /*03dc*/ 	.word	0x000001a0
        /*03e0*/ 	.short	0x0100
        /*03e2*/ 	.byte	0x08
	.zero		1


	//   ....[50]....
        /*03e4*/ 	.word	0x00000580
        /*03e8*/ 	.word	0x000000ff
        /*03ec*/ 	.word	0x000000c8
        /*03f0*/ 	.short	0x0100
        /*03f2*/ 	.byte	0x08
	.zero		1


	//   ....[51]....
        /*03f4*/ 	.word	0x00000590
        /*03f8*/ 	.word	0x000000ff
        /*03fc*/ 	.word	0x000001a8
        /*0400*/ 	.short	0x0100
        /*0402*/ 	.byte	0x08
	.zero		1


	//   ....[52]....
        /*0404*/ 	.word	0x000005a0
        /*0408*/ 	.word	0x000000ff
        /*040c*/ 	.word	0x000000d0
        /*0410*/ 	.short	0x0100
        /*0412*/ 	.byte	0x08
	.zero		1


	//   ....[53]....
        /*0414*/ 	.word	0x000005b0
        /*0418*/ 	.word	0x000000ff
        /*041c*/ 	.word	0x000001b0
        /*0420*/ 	.short	0x0100
        /*0422*/ 	.byte	0x08
	.zero		1


	//   ....[54]....
        /*0424*/ 	.word	0x000005c0
        /*0428*/ 	.word	0x000000ff
        /*042c*/ 	.word	0x000000d8
        /*0430*/ 	.short	0x0100
        /*0432*/ 	.byte	0x08
	.zero		1


	//   ....[55]....
        /*0434*/ 	.word	0x000005d0
        /*0438*/ 	.word	0x000000ff
        /*043c*/ 	.word	0x000001b8
        /*0440*/ 	.short	0x0100
        /*0442*/ 	.byte	0x08
	.zero		1


	//   ....[56]....
        /*0444*/ 	.word	0x00000ac0
        /*0448*/ 	.word	0x000000ff
        /*044c*/ 	.word	0x000001f0
        /*0450*/ 	.short	0x0100
        /*0452*/ 	.byte	0x08
	.zero		1


	//   ....[57]....
        /*0454*/ 	.word	0x00000b60
        /*0458*/ 	.word	0x000000ff
        /*045c*/ 	.word	0x000001f8
        /*0460*/ 	.short	0x0100
        /*0462*/ 	.byte	0x08
	.zero		1


	//   ....[58]....
        /*0464*/ 	.word	0x00000b90
        /*0468*/ 	.word	0x000000ff
        /*046c*/ 	.word	0x000001d0
        /*0470*/ 	.short	0x0100
        /*0472*/ 	.byte	0x09
	.zero		1


	//   ....[59]....
        /*0474*/ 	.word	0x00000ba0
        /*0478*/ 	.word	0x000000ff
        /*047c*/ 	.word	0x000001d8
        /*0480*/ 	.short	0x0100
        /*0482*/ 	.byte	0x09
	.zero		1


	//   ....[60]....
        /*0484*/ 	.word	0x00000bb0
        /*0488*/ 	.word	0x000000ff
        /*048c*/ 	.word	0x000001e0
        /*0490*/ 	.short	0x0100
        /*0492*/ 	.byte	0x09
	.zero		1


	//   ....[61]....
        /*0494*/ 	.word	0x00000bc0
        /*0498*/ 	.word	0x000000ff
        /*049c*/ 	.word	0x000001e8
        /*04a0*/ 	.short	0x0100
        /*04a2*/ 	.byte	0x09
	.zero		1


	//   ....[62]....
        /*04a4*/ 	.word	0x00001a00
        /*04a8*/ 	.word	0x0000003e
        /*04ac*/ 	.word	0x00000000
        /*04b0*/ 	.short	0x010a
        /*04b2*/ 	.byte	0x2a
	.zero		1


	//   ....[63]....
        /*04b4*/ 	.word	0x00001ba0
        /*04b8*/ 	.word	0x00000003
        /*04bc*/ 	.word	0x00000000
        /*04c0*/ 	.short	0x010a
        /*04c2*/ 	.byte	0x3f
	.zero		1


	//   ....[64]....
        /*04c4*/ 	.word	0x00001be0
        /*04c8*/ 	.word	0x00000003
        /*04cc*/ 	.word	0x00000000
        /*04d0*/ 	.short	0x010a
        /*04d2*/ 	.byte	0x3f
	.zero		1


	//   ....[65]....
        /*04d4*/ 	.word	0x00001de0
        /*04d8*/ 	.word	0x000000ff
        /*04dc*/ 	.word	0x00000000
        /*04e0*/ 	.short	0x010a
        /*04e2*/ 	.byte	0x04
	.zero		1


	//   ....[66]....
        /*04e4*/ 	.word	0x00001e20
        /*04e8*/ 	.word	0x000000ff
        /*04ec*/ 	.word	0x00000000
        /*04f0*/ 	.short	0x010a
        /*04f2*/ 	.byte	0x04
	.zero		1


	//   ....[67]....
        /*04f4*/ 	.word	0x00001f80
        /*04f8*/ 	.word	0x00000005
        /*04fc*/ 	.word	0x00000000
        /*0500*/ 	.short	0x0101
        /*0502*/ 	.byte	0x3f
	.zero		1


	//   ....[68]....
        /*0504*/ 	.word	0x00002080
        /*0508*/ 	.word	0x0000003f
        /*050c*/ 	.word	0x00000000
        /*0510*/ 	.short	0x0101
        /*0512*/ 	.byte	0x2f
	.zero		1


	//   ....[69]....
        /*0514*/ 	.word	0x00002180
        /*0518*/ 	.word	0x00000003
        /*051c*/ 	.word	0x00000000
        /*0520*/ 	.short	0x0101
        /*0522*/ 	.byte	0x3f
	.zero		1


	//   ....[70]....
        /*0524*/ 	.word	0x00002240
        /*0528*/ 	.word	0x0000003e
        /*052c*/ 	.word	0x00000010
        /*0530*/ 	.short	0x010a
        /*0532*/ 	.byte	0x2a
	.zero		1


	//   ....[71]....
        /*0534*/ 	.word	0x00004610
        /*0538*/ 	.word	0x00000041
        /*053c*/ 	.word	0x00000000
        /*0540*/ 	.short	0x0101
        /*0542*/ 	.byte	0x2f
	.zero		1


	//   ....[72]....
        /*0544*/ 	.word	0x00004fb0
        /*0548*/ 	.word	0x0000000d
        /*054c*/ 	.word	0x000000e0
        /*0550*/ 	.short	0x010a
        /*0552*/ 	.byte	0x3f
	.zero		1


	//   ....[73]....
        /*0554*/ 	.word	0x00005390
        /*0558*/ 	.word	0x00000003
        /*055c*/ 	.word	0x000001f8
        /*0560*/ 	.short	0x0101
        /*0562*/ 	.byte	0x3f
	.zero		1


	//   ....[74]....
        /*0564*/ 	.word	0x00005b00
        /*0568*/ 	.word	0x00000007
        /*056c*/ 	.word	0x00000000
        /*0570*/ 	.short	0x010a
        /*0572*/ 	.byte	0x3f
	.zero		1


	//   ....[75]....
        /*0574*/ 	.word	0x00005b80
        /*0578*/ 	.word	0x00000009
        /*057c*/ 	.word	0x00000000
        /*0580*/ 	.short	0x010a
        /*0582*/ 	.byte	0x3f
	.zero		1


	//   ....[76]....
        /*0584*/ 	.word	0x00005c10
        /*0588*/ 	.word	0x00000006
        /*058c*/ 	.word	0x00000000
        /*0590*/ 	.short	0x010a
        /*0592*/ 	.byte	0x3f
	.zero		1


	//   ....[77]....
        /*0594*/ 	.word	0x00005ca0
        /*0598*/ 	.word	0x00000009
        /*059c*/ 	.word	0x00000000
        /*05a0*/ 	.short	0x010a
        /*05a2*/ 	.byte	0x3f
	.zero		1


	//   ....[78]....
        /*05a4*/ 	.word	0x00005d30
        /*05a8*/ 	.word	0x00000006
        /*05ac*/ 	.word	0x00000000
        /*05b0*/ 	.short	0x010a
        /*05b2*/ 	.byte	0x3f
	.zero		1


	//   ....[79]....
        /*05b4*/ 	.word	0x00005dc0
        /*05b8*/ 	.word	0x00000009
        /*05bc*/ 	.word	0x00000000
        /*05c0*/ 	.short	0x010a
        /*05c2*/ 	.byte	0x3f
	.zero		1


	//   ....[80]....
        /*05c4*/ 	.word	0x00005e50
        /*05c8*/ 	.word	0x00000006
        /*05cc*/ 	.word	0x00000000
        /*05d0*/ 	.short	0x010a
        /*05d2*/ 	.byte	0x3f
	.zero		1


	//   ....[81]....
        /*05d4*/ 	.word	0x00005ee0
        /*05d8*/ 	.word	0x00000009
        /*05dc*/ 	.word	0x00000000
        /*05e0*/ 	.short	0x010a
        /*05e2*/ 	.byte	0x3f
	.zero		1


	//   ....[82]....
        /*05e4*/ 	.word	0x00005f70
        /*05e8*/ 	.word	0x00000006
        /*05ec*/ 	.word	0x00000000
        /*05f0*/ 	.short	0x010a
        /*05f2*/ 	.byte	0x3f
	.zero		1


	//   ....[83]....
        /*05f4*/ 	.word	0x00006000
        /*05f8*/ 	.word	0x00000009
        /*05fc*/ 	.word	0x00000000
        /*0600*/ 	.short	0x010a
        /*0602*/ 	.byte	0x3f
	.zero		1


	//   ....[84]....
        /*0604*/ 	.word	0x00006090
        /*0608*/ 	.word	0x00000006
        /*060c*/ 	.word	0x00000000
        /*0610*/ 	.short	0x010a
        /*0612*/ 	.byte	0x3f
	.zero		1


	//   ....[85]....
        /*0614*/ 	.word	0x00006120
        /*0618*/ 	.word	0x00000009
        /*061c*/ 	.word	0x00000000
        /*0620*/ 	.short	0x010a
        /*0622*/ 	.byte	0x3f
	.zero		1


	//   ....[86]....
        /*0624*/ 	.word	0x000061b0
        /*0628*/ 	.word	0x00000006
        /*062c*/ 	.word	0x00000000
        /*0630*/ 	.short	0x010a
        /*0632*/ 	.byte	0x3f
	.zero		1


	//   ....[87]....
        /*0634*/ 	.word	0x00006240
        /*0638*/ 	.word	0x00000009
        /*063c*/ 	.word	0x00000000
        /*0640*/ 	.short	0x010a
        /*0642*/ 	.byte	0x3f
	.zero		1


	//   ....[88]....
        /*0644*/ 	.word	0x000062d0
        /*0648*/ 	.word	0x00000006
        /*064c*/ 	.word	0x00000000
        /*0650*/ 	.short	0x010a
        /*0652*/ 	.byte	0x3f
	.zero		1


	//   ....[89]....
        /*0654*/ 	.word	0x00006360
        /*0658*/ 	.word	0x00000009
        /*065c*/ 	.word	0x00000000
        /*0660*/ 	.short	0x010a
        /*0662*/ 	.byte	0x3f
	.zero		1


	//   ....[90]....
        /*0664*/ 	.word	0x000063f0
        /*0668*/ 	.word	0x00000006
        /*066c*/ 	.word	0x00000000
        /*0670*/ 	.short	0x010a
        /*0672*/ 	.byte	0x3f
	.zero		1


	//   ....[91]....
        /*0674*/ 	.word	0x00006480
        /*0678*/ 	.word	0x00000009
        /*067c*/ 	.word	0x00000000
        /*0680*/ 	.short	0x010a
        /*0682*/ 	.byte	0x3f
	.zero		1


	//   ....[92]....
        /*0684*/ 	.word	0x00006510
        /*0688*/ 	.word	0x00000006
        /*068c*/ 	.word	0x00000000
        /*0690*/ 	.short	0x010a
        /*0692*/ 	.byte	0x3f
	.zero		1


	//   ....[93]....
        /*0694*/ 	.word	0x000065a0
        /*0698*/ 	.word	0x00000009
        /*069c*/ 	.word	0x00000000
        /*06a0*/ 	.short	0x010a
        /*06a2*/ 	.byte	0x3f
	.zero		1


	//   ....[94]....
        /*06a4*/ 	.word	0x00006630
        /*06a8*/ 	.word	0x00000006
        /*06ac*/ 	.word	0x00000000
        /*06b0*/ 	.short	0x010a
        /*06b2*/ 	.byte	0x3f
	.zero		1


	//   ....[95]....
        /*06b4*/ 	.word	0x000066c0
        /*06b8*/ 	.word	0x00000009
        /*06bc*/ 	.word	0x00000000
        /*06c0*/ 	.short	0x010a
        /*06c2*/ 	.byte	0x3f
	.zero		1


	//   ....[96]....
        /*06c4*/ 	.word	0x00006750
        /*06c8*/ 	.word	0x00000006
        /*06cc*/ 	.word	0x00000000
        /*06d0*/ 	.short	0x010a
        /*06d2*/ 	.byte	0x3f
	.zero		1


	//   ....[97]....
        /*06d4*/ 	.word	0x000067e0
        /*06d8*/ 	.word	0x00000009
        /*06dc*/ 	.word	0x00000000
        /*06e0*/ 	.short	0x010a
        /*06e2*/ 	.byte	0x3f
	.zero		1


	//   ....[98]....
        /*06e4*/ 	.word	0x00006870
        /*06e8*/ 	.word	0x00000006
        /*06ec*/ 	.word	0x00000000
        /*06f0*/ 	.short	0x010a
        /*06f2*/ 	.byte	0x3f
	.zero		1


	//   ....[99]....
        /*06f4*/ 	.word	0x00006900
        /*06f8*/ 	.word	0x00000009
        /*06fc*/ 	.word	0x00000000
        /*0700*/ 	.short	0x010a
        /*0702*/ 	.byte	0x3f
	.zero		1


	//   ....[100]....
        /*0704*/ 	.word	0x00006990
        /*0708*/ 	.word	0x00000006
        /*070c*/ 	.word	0x00000000
        /*0710*/ 	.short	0x010a
        /*0712*/ 	.byte	0x3f
	.zero		1


	//   ....[101]....
        /*0714*/ 	.word	0x00006a20
        /*0718*/ 	.word	0x00000003
        /*071c*/ 	.word	0x00000000
        /*0720*/ 	.short	0x010a
        /*0722*/ 	.byte	0x3f
	.zero		1


	//   ....[102]....
        /*0724*/ 	.word	0x00006a80
        /*0728*/ 	.word	0x00000040
        /*072c*/ 	.word	0x00000000
        /*0730*/ 	.short	0x010a
        /*0732*/ 	.byte	0x3f
	.zero		1


	//   ....[103]....
        /*0734*/ 	.word	0x00006ad0
        /*0738*/ 	.word	0x00000003
        /*073c*/ 	.word	0x00000000
        /*0740*/ 	.short	0x010a
        /*0742*/ 	.byte	0x3f
	.zero		1


	//   ....[104]....
        /*0744*/ 	.word	0x00006b30
        /*0748*/ 	.word	0x00000005
        /*074c*/ 	.word	0x00000000
        /*0750*/ 	.short	0x010a
        /*0752*/ 	.byte	0x3f
	.zero		1


	//   ....[105]....
        /*0754*/ 	.word	0x00006b80
        /*0758*/ 	.word	0x00000040
        /*075c*/ 	.word	0x00000010
        /*0760*/ 	.short	0x010a
        /*0762*/ 	.byte	0x3f
	.zero		1


	//   ....[106]....
        /*0764*/ 	.word	0x00006c50
        /*0768*/ 	.word	0x0000000d
        /*076c*/ 	.word	0x000000e0
        /*0770*/ 	.short	0x010a
        /*0772*/ 	.byte	0x3f
	.zero		1


	//   ....[107]....
        /*0774*/ 	.word	0x00006d20
        /*0778*/ 	.word	0x00000007
        /*077c*/ 	.word	0x00000000
        /*0780*/ 	.short	0x010a
        /*0782*/ 	.byte	0x3f
	.zero		1


	//   ....[108]....
        /*0784*/ 	.word	0x00006d70
        /*0788*/ 	.word	0x00000009
        /*078c*/ 	.word	0x00000000
        /*0790*/ 	.short	0x010a
        /*0792*/ 	.byte	0x3f
	.zero		1


	//   ....[109]....
        /*0794*/ 	.word	0x00006dc0
        /*0798*/ 	.word	0x00000006
        /*079c*/ 	.word	0x00000000
        /*07a0*/ 	.short	0x010a
        /*07a2*/ 	.byte	0x3f
	.zero		1


	//   ....[110]....
        /*07a4*/ 	.word	0x00006e10
        /*07a8*/ 	.word	0x00000009
        /*07ac*/ 	.word	0x00000000
        /*07b0*/ 	.short	0x010a
        /*07b2*/ 	.byte	0x3f
	.zero		1


	//   ....[111]....
        /*07b4*/ 	.word	0x00006e60
        /*07b8*/ 	.word	0x00000006
        /*07bc*/ 	.word	0x00000000
        /*07c0*/ 	.short	0x010a
        /*07c2*/ 	.byte	0x3f
	.zero		1


	//   ....[112]....
        /*07c4*/ 	.word	0x00006eb0
        /*07c8*/ 	.word	0x00000009
        /*07cc*/ 	.word	0x00000000
        /*07d0*/ 	.short	0x010a
        /*07d2*/ 	.byte	0x3f
	.zero		1


	//   ....[113]....
        /*07d4*/ 	.word	0x00006f00
        /*07d8*/ 	.word	0x00000006
        /*07dc*/ 	.word	0x00000000
        /*07e0*/ 	.short	0x010a
        /*07e2*/ 	.byte	0x3f
	.zero		1


	//   ....[114]....
        /*07e4*/ 	.word	0x00006f50
        /*07e8*/ 	.word	0x00000009
        /*07ec*/ 	.word	0x00000000
        /*07f0*/ 	.short	0x010a
        /*07f2*/ 	.byte	0x3f
	.zero		1


	//   ....[115]....
        /*07f4*/ 	.word	0x00006fa0
        /*07f8*/ 	.word	0x00000006
        /*07fc*/ 	.word	0x00000000
        /*0800*/ 	.short	0x010a
        /*0802*/ 	.byte	0x3f
	.zero		1


	//   ....[116]....
        /*0804*/ 	.word	0x00006ff0
        /*0808*/ 	.word	0x00000009
        /*080c*/ 	.word	0x00000000
        /*0810*/ 	.short	0x010a
        /*0812*/ 	.byte	0x3f
	.zero		1


	//   ....[117]....
        /*0814*/ 	.word	0x00007040
        /*0818*/ 	.word	0x00000006
        /*081c*/ 	.word	0x00000000
        /*0820*/ 	.short	0x010a
        /*0822*/ 	.byte	0x3f
	.zero		1


	//   ....[118]....
        /*0824*/ 	.word	0x00007090
        /*0828*/ 	.word	0x00000009
        /*082c*/ 	.word	0x00000000
        /*0830*/ 	.short	0x010a
        /*0832*/ 	.byte	0x3f
	.zero		1


	//   ....[119]....
        /*0834*/ 	.word	0x000070e0
        /*0838*/ 	.word	0x00000006
        /*083c*/ 	.word	0x00000000
        /*0840*/ 	.short	0x010a
        /*0842*/ 	.byte	0x3f
	.zero		1


	//   ....[120]....
        /*0844*/ 	.word	0x00007130
        /*0848*/ 	.word	0x00000009
        /*084c*/ 	.word	0x00000000
        /*0850*/ 	.short	0x010a
        /*0852*/ 	.byte	0x3f
	.zero		1


	//   ....[121]....
        /*0854*/ 	.word	0x00007180
        /*0858*/ 	.word	0x00000006
        /*085c*/ 	.word	0x00000000
        /*0860*/ 	.short	0x010a
        /*0862*/ 	.byte	0x3f
	.zero		1


	//   ....[122]....
        /*0864*/ 	.word	0x000071d0
        /*0868*/ 	.word	0x00000009
        /*086c*/ 	.word	0x00000000
        /*0870*/ 	.short	0x010a
        /*0872*/ 	.byte	0x3f
	.zero		1


	//   ....[123]....
        /*0874*/ 	.word	0x00007220
        /*0878*/ 	.word	0x00000006
        /*087c*/ 	.word	0x00000000
        /*0880*/ 	.short	0x010a
        /*0882*/ 	.byte	0x3f
	.zero		1


	//   ....[124]....
        /*0884*/ 	.word	0x00007270
        /*0888*/ 	.word	0x00000009
        /*088c*/ 	.word	0x00000000
        /*0890*/ 	.short	0x010a
        /*0892*/ 	.byte	0x3f
	.zero		1


	//   ....[125]....
        /*0894*/ 	.word	0x000072c0
        /*0898*/ 	.word	0x00000006
        /*089c*/ 	.word	0x00000000
        /*08a0*/ 	.short	0x010a
        /*08a2*/ 	.byte	0x3f
	.zero		1


	//   ....[126]....
        /*08a4*/ 	.word	0x00007310
        /*08a8*/ 	.word	0x00000009
        /*08ac*/ 	.word	0x00000000
        /*08b0*/ 	.short	0x010a
        /*08b2*/ 	.byte	0x3f
	.zero		1


	//   ....[127]....
        /*08b4*/ 	.word	0x00007360
        /*08b8*/ 	.word	0x00000006
        /*08bc*/ 	.word	0x00000000
        /*08c0*/ 	.short	0x010a
        /*08c2*/ 	.byte	0x3f
	.zero		1


	//   ....[128]....
        /*08c4*/ 	.word	0x000073b0
        /*08c8*/ 	.word	0x00000009
        /*08cc*/ 	.word	0x00000000
        /*08d0*/ 	.short	0x010a
        /*08d2*/ 	.byte	0x3f
	.zero		1


	//   ....[129]....
        /*08d4*/ 	.word	0x00007400
        /*08d8*/ 	.word	0x00000006
        /*08dc*/ 	.word	0x00000000
        /*08e0*/ 	.short	0x010a
        /*08e2*/ 	.byte	0x3f
	.zero		1


	//   ....[130]....
        /*08e4*/ 	.word	0x00007450
        /*08e8*/ 	.word	0x00000009
        /*08ec*/ 	.word	0x00000000
        /*08f0*/ 	.short	0x010a
        /*08f2*/ 	.byte	0x3f
	.zero		1


	//   ....[131]....
        /*08f4*/ 	.word	0x000074a0
        /*08f8*/ 	.word	0x00000006
        /*08fc*/ 	.word	0x00000000
        /*0900*/ 	.short	0x010a
        /*0902*/ 	.byte	0x3f
	.zero		1


	//   ....[132]....
        /*0904*/ 	.word	0x000074f0
        /*0908*/ 	.word	0x00000009
        /*090c*/ 	.word	0x00000000
        /*0910*/ 	.short	0x010a
        /*0912*/ 	.byte	0x3f
	.zero		1


	//   ....[133]....
        /*0914*/ 	.word	0x00007540
        /*0918*/ 	.word	0x00000006
        /*091c*/ 	.word	0x00000000
        /*0920*/ 	.short	0x010a
        /*0922*/ 	.byte	0x3f
	.zero		1


	//----- nvinfo : EIATTR_NUM_MBARRIERS
	.align		4
.L_37:
        /*0924*/ 	.byte	0x03, 0x38
        /*0926*/ 	.short	0x003e


	//----- nvinfo : EIATTR_EXIT_INSTR_OFFSETS
	.align		4
        /*0928*/ 	.byte	0x04, 0x1c
        /*092a*/ 	.short	(.L_39 - .L_38)


	//   ....[0]....
.L_38:
        /*092c*/ 	.word	0x000016b0


	//   ....[1]....
        /*0930*/ 	.word	0x00001710


	//   ....[2]....
        /*0934*/ 	.word	0x00004ca0


	//   ....[3]....
        /*0938*/ 	.word	0x00004cd0


	//   ....[4]....
        /*093c*/ 	.word	0x00006a70


	//----- nvinfo : EIATTR_MAX_THREADS
	.align		4
.L_39:
        /*0940*/ 	.byte	0x04, 0x05
        /*0942*/ 	.short	(.L_41 - .L_40)
.L_40:
        /*0944*/ 	.word	0x00000180
        /*0948*/ 	.word	0x00000001
        /*094c*/ 	.word	0x00000001


	//----- nvinfo : EIATTR_CRS_STACK_SIZE
	.align		4
.L_41:
        /*0950*/ 	.byte	0x04, 0x1e
        /*0952*/ 	.short	(.L_43 - .L_42)
.L_42:
        /*0954*/ 	.word	0x00000000


	//----- nvinfo : EIATTR_CBANK_PARAM_SIZE
	.align		4
.L_43:
        /*0958*/ 	.byte	0x03, 0x19
        /*095a*/ 	.short	0x0470


	//----- nvinfo : EIATTR_PARAM_CBANK
	.align		4
        /*095c*/ 	.byte	0x04, 0x0a
        /*095e*/ 	.short	(.L_45 - .L_44)
	.align		4
.L_44:
        /*0960*/ 	.word	index@(.nv.constant0._ZN7cutlass13device_kernelINS_4gemm6kernel13GemmUniversalIN4cute5tupleIJiiiiEEENS1_10collective13CollectiveMmaINS1_34MainloopSm90TmaGmmaWarpSpecializedILi28ENS5_IJNS4_1CILi1EEENSA_ILi2EEESB_EEENS1_32KernelTmaWarpSpecializedPingpongEEENS5_IJNSA_ILi64EEESG_NSA_ILi32EEEEEENS_6half_tENS5_IJlSB_lEEESJ_SK_NS4_8TiledMMAINS4_8MMA_AtomIJNS4_4SM904GMMA25MMA_64x64x16_F32F16F16_SSILNSO_5MajorE0ELSQ_0ELNSO_7ScaleInE1ELSR_1EEEEEENS4_6LayoutINS5_IJSB_SB_SB_EEENS5_IJNSA_ILi0EEESW_SW_EEEEENS5_IJNS4_10UnderscoreESZ_SZ_EEEEENS4_23SM90_TMA_LOAD_MULTICASTENS4_14ComposedLayoutINS4_7SwizzleILi2ELi4ELi3EEENS4_18smem_ptr_flag_bitsILi16EEENSU_INS5_IJNSA_ILi8EEESH_EEENS5_IJSH_SB_EEEEEEEvNS4_8identityENS4_13SM90_TMA_LOADES1C_vS1D_EENS_8epilogue10collective6detail29Sm90TmaWarpSpecializedAdapterINS1H_15DefaultEpilogueISJ_SK_SK_NS1G_6thread17LinearCombinationISJ_Li1EffLNS1L_9ScaleType4KindE0ELNS_15FloatRoundStyleE2ESJ_EENS1_15EpilogueDefaultEEEEEvvEEEEvNT_6ParamsE)
        /*0964*/ 	.short	0x0210
        /*0966*/ 	.short	0x0470


	//----- nvinfo : EIATTR_SW_WAR
	.align		4
.L_45:
        /*0968*/ 	.byte	0x04, 0x36
        /*096a*/ 	.short	(.L_47 - .L_46)
.L_46:
        /*096c*/ 	.word	0x00000008
.L_47:


//--------------------- .nv.callgraph             --------------------------
	.section	.nv.callgraph,"",@"SHT_CUDA_CALLGRAPH"
	.align	4
	.sectionentsize	8
	.align		4
        /*0000*/ 	.word	0x00000000
	.align		4
        /*0004*/ 	.word	0xffffffff
	.align		4
        /*0008*/ 	.word	index@(_ZN7cutlass13device_kernelINS_4gemm6kernel13GemmUniversalIN4cute5tupleIJiiiiEEENS1_10collective13CollectiveMmaINS1_34MainloopSm90TmaGmmaWarpSpecializedILi28ENS5_IJNS4_1CILi1EEENSA_ILi2EEESB_EEENS1_32KernelTmaWarpSpecializedPingpongEEENS5_IJNSA_ILi64EEESG_NSA_ILi32EEEEEENS_6half_tENS5_IJlSB_lEEESJ_SK_NS4_8TiledMMAINS4_8MMA_AtomIJNS4_4SM904GMMA25MMA_64x64x16_F32F16F16_SSILNSO_5MajorE0ELSQ_0ELNSO_7ScaleInE1ELSR_1EEEEEENS4_6LayoutINS5_IJSB_SB_SB_EEENS5_IJNSA_ILi0EEESW_SW_EEEEENS5_IJNS4_10UnderscoreESZ_SZ_EEEEENS4_23SM90_TMA_LOAD_MULTICASTENS4_14ComposedLayoutINS4_7SwizzleILi2ELi4ELi3EEENS4_18smem_ptr_flag_bitsILi16EEENSU_INS5_IJNSA_ILi8EEESH_EEENS5_IJSH_SB_EEEEEEEvNS4_8identityENS4_13SM90_TMA_LOADES1C_vS1D_EENS_8epilogue10collective6detail29Sm90TmaWarpSpecializedAdapterINS1H_15DefaultEpilogueISJ_SK_SK_NS1G_6thread17LinearCombinationISJ_Li1EffLNS1L_9ScaleType4KindE0ELNS_15FloatRoundStyleE2ESJ_EENS1_15EpilogueDefaultEEEEEvvEEEEvNT_6ParamsE)
	.align		4
        /*000c*/ 	.word	index@(__assertfail)
	.align		4
        /*0010*/ 	.word	0x00000000
	.align		4
        /*0014*/ 	.word	0xfffffffe
	.align		4
        /*0018*/ 	.word	0x00000000
	.align		4
        /*001c*/ 	.word	0xfffffffd
	.align		4
        /*0020*/ 	.word	0x00000000
	.align		4
        /*0024*/ 	.word	0xfffffffc


//--------------------- .nv.constant4             --------------------------
	.section	.nv.constant4,"a",@progbits
	.align	8
	.align		8
.nv.constant4:
        /*0000*/ 	.dword	__assertfail
	.align		8
        /*0008*/ 	.dword	__unnamed_1
	.align		8
        /*0010*/ 	.dword	_ZN39_INTERNAL_4358c31e_4_k_cu_d94121b9_26394cuda3std3__45__cpo5beginE
	.align		8
        /*0018*/ 	.dword	_ZN39_INTERNAL_4358c31e_4_k_cu_d94121b9_26394cuda3std3__45__cpo3endE
	.align		8
        /*0020*/ 	.dword	_ZN39_INTERNAL_4358c31e_4_k_cu_d94121b9_26394cuda3std3__45__cpo6cbeginE
	.align		8
        /*0028*/ 	.dword	_ZN39_INTERNAL_4358c31e_4_k_cu_d94121b9_26394cuda3std3__45__cpo4cendE
	.align		8
        /*0030*/ 	.dword	_ZN39_INTERNAL_4358c31e_4_k_cu_d94121b9_26394cuda3std3__441_GLOBAL__N__4358c31e_4_k_cu_d94121b9_26396ignoreE
	.align		8
        /*0038*/ 	.dword	_ZN39_INTERNAL_4358c31e_4_k_cu_d94121b9_26394cuda3std3__419piecewise_constructE
	.align		8
        /*0040*/ 	.dword	_ZN39_INTERNAL_4358c31e_4_k_cu_d94121b9_26394cuda3std3__48in_placeE
	.align		8
        /*0048*/ 	.dword	_ZN39_INTERNAL_4358c31e_4_k_cu_d94121b9_26394cuda3std6ranges3__45__cpo4swapE
	.align		8
        /*0050*/ 	.dword	_ZN39_INTERNAL_4358c31e_4_k_cu_d94121b9_26394cuda3std6ranges3__45__cpo9iter_moveE
	.align		8
        /*0058*/ 	.dword	_ZN39_INTERNAL_4358c31e_4_k_cu_d94121b9_26394cute7productE
	.align		8
        /*0060*/ 	.dword	_ZN39_INTERNAL_4358c31e_4_k_cu_d94121b9_26394cute1_E
	.align		8
        /*0068*/ 	.dword	$str$22
	.align		8
        /*0070*/ 	.dword	$str$23


//--------------------- .text._ZN7cutlass13device_kernelINS_4gemm6kernel13GemmUniversalIN4cute5tupleIJiiiiEEENS1_10collective13CollectiveMmaINS1_34MainloopSm90TmaGmmaWarpSpecializedILi28ENS5_IJNS4_1CILi1EEENSA_ILi2EEESB_EEENS1_32KernelTmaWarpSpecializedPingpongEEENS5_IJNSA_ILi64EEESG_NSA_ILi32EEEEEENS_6half_tENS5_IJlSB_lEEESJ_SK_NS4_8TiledMMAINS4_8MMA_AtomIJNS4_4SM904GMMA25MMA_64x64x16_F32F16F16_SSILNSO_5MajorE0ELSQ_0ELNSO_7ScaleInE1ELSR_1EEEEEENS4_6LayoutINS5_IJSB_SB_SB_EEENS5_IJNSA_ILi0EEESW_SW_EEEEENS5_IJNS4_10UnderscoreESZ_SZ_EEEEENS4_23SM90_TMA_LOAD_MULTICASTENS4_14ComposedLayoutINS4_7SwizzleILi2ELi4ELi3EEENS4_18smem_ptr_flag_bitsILi16EEENSU_INS5_IJNSA_ILi8EEESH_EEENS5_IJSH_SB_EEEEEEEvNS4_8identityENS4_13SM90_TMA_LOADES1C_vS1D_EENS_8epilogue10collective6detail29Sm90TmaWarpSpecializedAdapterINS1H_15DefaultEpilogueISJ_SK_SK_NS1G_6thread17LinearCombinationISJ_Li1EffLNS1L_9ScaleType4KindE0ELNS_15FloatRoundStyleE2ESJ_EENS1_15EpilogueDefaultEEEEEvvEEEEvNT_6ParamsE --------------------------
	.section	.text._ZN7cutlass13device_kernelINS_4gemm6kernel13GemmUniversalIN4cute5tupleIJiiiiEEENS1_10collective13CollectiveMmaINS1_34MainloopSm90TmaGmmaWarpSpecializedILi28ENS5_IJNS4_1CILi1EEENSA_ILi2EEESB_EEENS1_32KernelTmaWarpSpecializedPingpongEEENS5_IJNSA_ILi64EEESG_NSA_ILi32EEEEEENS_6half_tENS5_IJlSB_lEEESJ_SK_NS4_8TiledMMAINS4_8MMA_AtomIJNS4_4SM904GMMA25MMA_64x64x16_F32F16F16_SSILNSO_5MajorE0ELSQ_0ELNSO_7ScaleInE1ELSR_1EEEEEENS4_6LayoutINS5_IJSB_SB_SB_EEENS5_IJNSA_ILi0EEESW_SW_EEEEENS5_IJNS4_10UnderscoreESZ_SZ_EEEEENS4_23SM90_TMA_LOAD_MULTICASTENS4_14ComposedLayoutINS4_7SwizzleILi2ELi4ELi3EEENS4_18smem_ptr_flag_bitsILi16EEENSU_INS5_IJNSA_ILi8EEESH_EEENS5_IJSH_SB_EEEEEEEvNS4_8identityENS4_13SM90_TMA_LOADES1C_vS1D_EENS_8epilogue10collective6detail29Sm90TmaWarpSpecializedAdapterINS1H_15DefaultEpilogueISJ_SK_SK_NS1G_6thread17LinearCombinationISJ_Li1EffLNS1L_9ScaleType4KindE0ELNS_15FloatRoundStyleE2ESJ_EENS1_15EpilogueDefaultEEEEEvvEEEEvNT_6ParamsE,"ax",@progbits
	.align	128
.text._ZN7cutlass13device_kernelINS_4gemm6kernel13GemmUniversalIN4cute5tupleIJiiiiEEENS1_10collective13CollectiveMmaINS1_34MainloopSm90TmaGmmaWarpSpecializedILi28ENS5_IJNS4_1CILi1EEENSA_ILi2EEESB_EEENS1_32KernelTmaWarpSpecializedPingpongEEENS5_IJNSA_ILi64EEESG_NSA_ILi32EEEEEENS_6half_tENS5_IJlSB_lEEESJ_SK_NS4_8TiledMMAINS4_8MMA_AtomIJNS4_4SM904GMMA25MMA_64x64x16_F32F16F16_SSILNSO_5MajorE0ELSQ_0ELNSO_7ScaleInE1ELSR_1EEEEEENS4_6LayoutINS5_IJSB_SB_SB_EEENS5_IJNSA_ILi0EEESW_SW_EEEEENS5_IJNS4_10UnderscoreESZ_SZ_EEEEENS4_23SM90_TMA_LOAD_MULTICASTENS4_14ComposedLayoutINS4_7SwizzleILi2ELi4ELi3EEENS4_18smem_ptr_flag_bitsILi16EEENSU_INS5_IJNSA_ILi8EEESH_EEENS5_IJSH_SB_EEEEEEEvNS4_8identityENS4_13SM90_TMA_LOADES1C_vS1D_EENS_8epilogue10collective6detail29Sm90TmaWarpSpecializedAdapterINS1H_15DefaultEpilogueISJ_SK_SK_NS1G_6thread17LinearCombinationISJ_Li1EffLNS1L_9ScaleType4KindE0ELNS_15FloatRoundStyleE2ESJ_EENS1_15EpilogueDefaultEEEEEvvEEEEvNT_6ParamsE:
        .type           _ZN7cutlass13device_kernelINS_4gemm6kernel13GemmUniversalIN4cute5tupleIJiiiiEEENS1_10collective13CollectiveMmaINS1_34MainloopSm90TmaGmmaWarpSpecializedILi28ENS5_IJNS4_1CILi1EEENSA_ILi2EEESB_EEENS1_32KernelTmaWarpSpecializedPingpongEEENS5_IJNSA_ILi64EEESG_NSA_ILi32EEEEEENS_6half_tENS5_IJlSB_lEEESJ_SK_NS4_8TiledMMAINS4_8MMA_AtomIJNS4_4SM904GMMA25MMA_64x64x16_F32F16F16_SSILNSO_5MajorE0ELSQ_0ELNSO_7ScaleInE1ELSR_1EEEEEENS4_6LayoutINS5_IJSB_SB_SB_EEENS5_IJNSA_ILi0EEESW_SW_EEEEENS5_IJNS4_10UnderscoreESZ_SZ_EEEEENS4_23SM90_TMA_LOAD_MULTICASTENS4_14ComposedLayoutINS4_7SwizzleILi2ELi4ELi3EEENS4_18smem_ptr_flag_bitsILi16EEENSU_INS5_IJNSA_ILi8EEESH_EEENS5_IJSH_SB_EEEEEEEvNS4_8identityENS4_13SM90_TMA_LOADES1C_vS1D_EENS_8epilogue10collective6detail29Sm90TmaWarpSpecializedAdapterINS1H_15DefaultEpilogueISJ_SK_SK_NS1G_6thread17LinearCombinationISJ_Li1EffLNS1L_9ScaleType4KindE0ELNS_15FloatRoundStyleE2ESJ_EENS1_15EpilogueDefaultEEEEEvvEEEEvNT_6ParamsE,@function
        .size           _ZN7cutlass13device_kernelINS_4gemm6kernel13GemmUniversalIN4cute5tupleIJiiiiEEENS1_10collective13CollectiveMmaINS1_34MainloopSm90TmaGmmaWarpSpecializedILi28ENS5_IJNS4_1CILi1EEENSA_ILi2EEESB_EEENS1_32KernelTmaWarpSpecializedPingpongEEENS5_IJNSA_ILi64EEESG_NSA_ILi32EEEEEENS_6half_tENS5_IJlSB_lEEESJ_SK_NS4_8TiledMMAINS4_8MMA_AtomIJNS4_4SM904GMMA25MMA_64x64x16_F32F16F16_SSILNSO_5MajorE0ELSQ_0ELNSO_7ScaleInE1ELSR_1EEEEEENS4_6LayoutINS5_IJSB_SB_SB_EEENS5_IJNSA_ILi0EEESW_SW_EEEEENS5_IJNS4_10UnderscoreESZ_SZ_EEEEENS4_23SM90_TMA_LOAD_MULTICASTENS4_14ComposedLayoutINS4_7SwizzleILi2ELi4ELi3EEENS4_18smem_ptr_flag_bitsILi16EEENSU_INS5_IJNSA_ILi8EEESH_EEENS5_IJSH_SB_EEEEEEEvNS4_8identityENS4_13SM90_TMA_LOADES1C_vS1D_EENS_8epilogue10collective6detail29Sm90TmaWarpSpecializedAdapterINS1H_15DefaultEpilogueISJ_SK_SK_NS1G_6thread17LinearCombinationISJ_Li1EffLNS1L_9ScaleType4KindE0ELNS_15FloatRoundStyleE2ESJ_EENS1_15EpilogueDefaultEEEEEvvEEEEvNT_6ParamsE,(.L_x_186 - _ZN7cutlass13device_kernelINS_4gemm6kernel13GemmUniversalIN4cute5tupleIJiiiiEEENS1_10collective13CollectiveMmaINS1_34MainloopSm90TmaGmmaWarpSpecializedILi28ENS5_IJNS4_1CILi1EEENSA_ILi2EEESB_EEENS1_32KernelTmaWarpSpecializedPingpongEEENS5_IJNSA_ILi64EEESG_NSA_ILi32EEEEEENS_6half_tENS5_IJlSB_lEEESJ_SK_NS4_8TiledMMAINS4_8MMA_AtomIJNS4_4SM904GMMA25MMA_64x64x16_F32F16F16_SSILNSO_5MajorE0ELSQ_0ELNSO_7ScaleInE1ELSR_1EEEEEENS4_6LayoutINS5_IJSB_SB_SB_EEENS5_IJNSA_ILi0EEESW_SW_EEEEENS5_IJNS4_10UnderscoreESZ_SZ_EEEEENS4_23SM90_TMA_LOAD_MULTICASTENS4_14ComposedLayoutINS4_7SwizzleILi2ELi4ELi3EEENS4_18smem_ptr_flag_bitsILi16EEENSU_INS5_IJNSA_ILi8EEESH_EEENS5_IJSH_SB_EEEEEEEvNS4_8identityENS4_13SM90_TMA_LOADES1C_vS1D_EENS_8epilogue10collective6detail29Sm90TmaWarpSpecializedAdapterINS1H_15DefaultEpilogueISJ_SK_SK_NS1G_6thread17LinearCombinationISJ_Li1EffLNS1L_9ScaleType4KindE0ELNS_15FloatRoundStyleE2ESJ_EENS1_15EpilogueDefaultEEEEEvvEEEEvNT_6ParamsE)
        .other          _ZN7cutlass13device_kernelINS_4gemm6kernel13GemmUniversalIN4cute5tupleIJiiiiEEENS1_10collective13CollectiveMmaINS1_34MainloopSm90TmaGmmaWarpSpecializedILi28ENS5_IJNS4_1CILi1EEENSA_ILi2EEESB_EEENS1_32KernelTmaWarpSpecializedPingpongEEENS5_IJNSA_ILi64EEESG_NSA_ILi32EEEEEENS_6half_tENS5_IJlSB_lEEESJ_SK_NS4_8TiledMMAINS4_8MMA_AtomIJNS4_4SM904GMMA25MMA_64x64x16_F32F16F16_SSILNSO_5MajorE0ELSQ_0ELNSO_7ScaleInE1ELSR_1EEEEEENS4_6LayoutINS5_IJSB_SB_SB_EEENS5_IJNSA_ILi0EEESW_SW_EEEEENS5_IJNS4_10UnderscoreESZ_SZ_EEEEENS4_23SM90_TMA_LOAD_MULTICASTENS4_14ComposedLayoutINS4_7SwizzleILi2ELi4ELi3EEENS4_18smem_ptr_flag_bitsILi16EEENSU_INS5_IJNSA_ILi8EEESH_EEENS5_IJSH_SB_EEEEEEEvNS4_8identityENS4_13SM90_TMA_LOADES1C_vS1D_EENS_8epilogue10collective6detail29Sm90TmaWarpSpecializedAdapterINS1H_15DefaultEpilogueISJ_SK_SK_NS1G_6thread17LinearCombinationISJ_Li1EffLNS1L_9ScaleType4KindE0ELNS_15FloatRoundStyleE2ESJ_EENS1_15EpilogueDefaultEEEEEvvEEEEvNT_6ParamsE,@"STO_CUDA_ENTRY STV_DEFAULT"
_ZN7cutlass13device_kernelINS_4gemm6kernel13GemmUniversalIN4cute5tupleIJiiiiEEENS1_10collective13CollectiveMmaINS1_34MainloopSm90TmaGmmaWarpSpecializedILi28ENS5_IJNS4_1CILi1EEENSA_ILi2EEESB_EEENS1_32KernelTmaWarpSpecializedPingpongEEENS5_IJNSA_ILi64EEESG_NSA_ILi32EEEEEENS_6half_tENS5_IJlSB_lEEESJ_SK_NS4_8TiledMMAINS4_8MMA_AtomIJNS4_4SM904GMMA25MMA_64x64x16_F32F16F16_SSILNSO_5MajorE0ELSQ_0ELNSO_7ScaleInE1ELSR_1EEEEEENS4_6LayoutINS5_IJSB_SB_SB_EEENS5_IJNSA_ILi0EEESW_SW_EEEEENS5_IJNS4_10UnderscoreESZ_SZ_EEEEENS4_23SM90_TMA_LOAD_MULTICASTENS4_14ComposedLayoutINS4_7SwizzleILi2ELi4ELi3EEENS4_18smem_ptr_flag_bitsILi16EEENSU_INS5_IJNSA_ILi8EEESH_EEENS5_IJSH_SB_EEEEEEEvNS4_8identityENS4_13SM90_TMA_LOADES1C_vS1D_EENS_8epilogue10collective6detail29Sm90TmaWarpSpecializedAdapterINS1H_15DefaultEpilogueISJ_SK_SK_NS1G_6thread17LinearCombinationISJ_Li1EffLNS1L_9ScaleType4KindE0ELNS_15FloatRoundStyleE2ESJ_EENS1_15EpilogueDefaultEEEEEvvEEEEvNT_6ParamsE:
[----:B------:R-:W0:Y:S02]  /*0000*/  LDC R1, c[0x0][0x28] ;  /* 0x00000a00ff017b82 */ /* 0x000e240000000800 */
[----:B0-----:R-:W-:Y:S01]  /*0010*/  VIADD R1, R1, 0xfffffff8 ;  /* 0xfffffff801017836 */ /* 0x001fe20000000000 */
[----:B------:R-:W0:Y:S01]  /*0020*/  S2R R4, SR_TID.X ;  /* 0x0000000000047919 */ /* 0x000e220000002100 */
[----:B------:R-:W-:Y:S01]  /*0030*/  ELECT P0, URZ, PT ;  /* 0x00000000003f782f */ /* 0x000fe20003800000 */
[----:B------:R-:W-:Y:S01]  /*0040*/  BSSY B0, `(.L_x_0) ;  /* 0x000000f000007945 */ /* 0x000fe20003800000 */
[--C-:B0-----:R-:W-:Y:S02]  /*0050*/  SHF.R.U32.HI R2, RZ, 0x5, R4.reuse ;  /* 0x00000005ff027819 */ /* 0x101fe40000011604 */
[----:B------:R-:W-:-:S03]  /*0060*/  SHF.R.U32.HI R7, RZ, 0x7, R4 ;  /* 0x00000007ff077819 */ /* 0x000fc60000011604 */
[----:B------:R-:W0:Y:S04]  /*0070*/  SHFL.IDX PT, R5, R2, RZ, 0x1f ;  /* 0x00001fff02057589 */ /* 0x000e2800000e0000 */
[----:B------:R1:W2:Y:S01]  /*0080*/  SHFL.IDX PT, R10, R7, RZ, 0x1f ;  /* 0x00001fff070a7589 */ /* 0x0002a200000e0000 */
[----:B0-----:R-:W-:-:S13]  /*0090*/  ISETP.NE.OR P0, PT, R5, RZ, !P0 ;  /* 0x000000ff0500720c */ /* 0x001fda0004705670 */
[----:B-12---:R-:W-:Y:S05]  /*00a0*/  @P0 BRA `(.L_x_1) ;  /* 0x0000000000200947 */ /* 0x006fea0003800000 */
[----:B------:R-:W-:Y:S02]  /*00b0*/  ULDC.64 UR4, c[0x0][0x198] ;  /* 0x0000660000047ab9 */ /* 0x000fe40000000a00 */
[----:B------:R-:W-:Y:S02]  /*00c0*/  UIADD3 UR6, UP0, UR4, 0xf0, URZ ;  /* 0x000000f004067890 */ /* 0x000fe4000ff1e03f */
[----:B------:R-:W-:Y:S02]  /*00d0*/  UIADD3 UR4, UP1, UR4, 0x1f0, URZ ;  /* 0x000001f004047890 */ /* 0x000fe4000ff3e03f */
[----:B------:R-:W-:Y:S02]  /*00e0*/  UIADD3.X UR7, URZ, UR5, URZ, UP0, !UPT ;  /* 0x000000053f077290 */ /* 0x000fe400087fe43f */
[----:B------:R-:W-:-:S07]  /*00f0*/  UIADD3.X UR5, URZ, UR5, URZ, UP1, !UPT ;  /* 0x000000053f057290 */ /* 0x000fce0008ffe43f */
[----:B------:R0:W-:Y:S02]  /*0100*/  UTMACCTL.PF [UR6] ;  /* 0x00000000060079b9 */ /* 0x0001e40008040000 */
[----:B------:R0:W-:Y:S02]  /*0110*/  UTMACCTL.PF [UR4] ;  /* 0x00000000040079b9 */ /* 0x0001e40008040000 */
[----:B0-----:R-:W-:Y:S01]  /*0120*/  NOP ;  /* 0x0000000000007918 */ /* 0x001fe20000000000 */
.L_x_1:
[----:B------:R-:W-:Y:S05]  /*0130*/  BSYNC B0 ;  /* 0x0000000000007941 */ /* 0x000fea0003800000 */
.L_x_0:
[----:B------:R-:W0:Y:S02]  /*0140*/  SHFL.IDX PT, R8, R2, RZ, 0x1f ;  /* 0x00001fff02087589 */ /* 0x000e2400000e0000 */
[----:B0-----:R-:W-:-:S13]  /*0150*/  ISETP.NE.AND P0, PT, R8, RZ, PT ;  /* 0x000000ff0800720c */ /* 0x001fda0003f05270 */
[----:B------:R-:W-:Y:S05]  /*0160*/  @P0 BRA `(.L_x_2) ;  /* 0x0000000400240947 */ /* 0x000fea0003800000 */
[----:B------:R-:W-:Y:S01]  /*0170*/  ELECT P0, URZ, PT ;  /* 0x00000000003f782f */ /* 0x000fe20003800000 */
[----:B------:R-:W-:-:S12]  /*0180*/  BSSY B0, `(.L_x_2) ;  /* 0x0000047000007945 */ /* 0x000fd80003800000 */
[----:B------:R-:W-:Y:S05]  /*0190*/  @!P0 BRA `(.L_x_3) ;  /* 0x0000000400148947 */ /* 0x000fea0003800000 */
[----:B------:R-:W0:Y:S01]  /*01a0*/  S2UR UR8, SR_CgaCtaId ;  /* 0x00000000000879c3 */ /* 0x000e220000008800 */
[----:B------:R-:W-:Y:S01]  /*01b0*/  UMOV UR4, 0x400 ;  /* 0x0000040000047882 */ /* 0x000fe20000000000 */
[----:B------:R-:W-:Y:S01]  /*01c0*/  UMOV UR5, 0x1 ;  /* 0x0000000100057882 */ /* 0x000fe20000000000 */
[----:B------:R-:W-:Y:S02]  /*01d0*/  UMOV UR6, 0x2 ;  /* 0x0000000200067882 */ /* 0x000fe40000000000 */
[----:B------:R-:W-:-:S04]  /*01e0*/  UIADD3 UR6, -UR6, 0x100000, URZ ;  /* 0x0010000006067890 */ /* 0x000fc8000fffe13f */
[----:B------:R-:W-:Y:S02]  /*01f0*/  USHF.L.U32 UR7, UR6, 0xb, URZ ;  /* 0x0000000b06077899 */ /* 0x000fe4000800063f */
[----:B------:R-:W-:Y:S02]  /*0200*/  USHF.L.U32 UR6, UR6, 0x1, URZ ;  /* 0x0000000106067899 */ /* 0x000fe4000800063f */
[----:B0-----:R-:W-:Y:S02]  /*0210*/  ULEA UR8, UR8, UR4, 0x18 ;  /* 0x0000000408087291 */ /* 0x001fe4000f8ec03f */
[----:B------:R-:W-:-:S04]  /*0220*/  UIADD3 UR4, -UR5, 0x100000, URZ ;  /* 0x0010000005047890 */ /* 0x000fc8000fffe13f */
[----:B------:R-:W-:Y:S02]  /*0230*/  USHF.L.U32 UR5, UR4, 0xb, URZ ;  /* 0x0000000b04057899 */ /* 0x000fe4000800063f */
[----:B------:R-:W-:Y:S01]  /*0240*/  USHF.L.U32 UR4, UR4, 0x1, URZ ;  /* 0x0000000104047899 */ /* 0x000fe2000800063f */
[----:B------:R-:W0:Y:S11]  /*0250*/  FENCE.VIEW.ASYNC.S ;  /* 0x00000000000073c6 */ /* 0x000e360000000000 */
[----:B0-----:R0:W1:Y:S01]  /*0260*/  SYNCS.EXCH.64 URZ, [UR8], UR4 ;  /* 0x00000004083f75b2 */ /* 0x0010620008000100 */
[----:B------:R0:W2:Y:S01]  /*0270*/  SYNCS.EXCH.64 URZ, [UR8+0xe0], UR6 ;  /* 0x0000e006083f75b2 */ /* 0x0000a20008000100 */
[----:B------:R0:W3:Y:S01]  /*0280*/  SYNCS.EXCH.64 URZ, [UR8+0x8], UR4 ;  /* 0x00000804083f75b2 */ /* 0x0000e20008000100 */
[----:B------:R0:W4:Y:S01]  /*0290*/  SYNCS.EXCH.64 URZ, [UR8+0xe8], UR6 ;  /* 0x0000e806083f75b2 */ /* 0x0001220008000100 */
[----:B------:R0:W0:Y:S01]  /*02a0*/  SYNCS.EXCH.64 URZ, [UR8+0x10], UR4 ;  /* 0x00001004083f75b2 */ /* 0x0000220008000100 */
        /* <DEDUP_REMOVED lines=51> */
[----:B-1234-:R-:W-:Y:S01]  /*05e0*/  NOP ;  /* 0x0000000000007918 */ /* 0x01efe20000000000 */
.L_x_3:
[----:B0-----:R-:W-:Y:S05]  /*05f0*/  BSYNC B0 ;  /* 0x0000000000007941 */ /* 0x001fea0003800000 */
.L_x_2:
[----:B------:R-:W0:Y:S01]  /*0600*/  SHFL.IDX PT, R11, R2, RZ, 0x1f ;  /* 0x00001fff020b7589 */ /* 0x000e2200000e0000 */
[----:B------:R-:W1:Y:S01]  /*0610*/  S2UR UR12, SR_CTAID.X ;  /* 0x00000000000c79c3 */ /* 0x000e620000002500 */
[----:B------:R-:W-:Y:S02]  /*0620*/  SHF.R.S32.HI R3, RZ, 0x1f, R4 ;  /* 0x0000001fff037819 */ /* 0x000fe40000011404 */
[----:B------:R-:W-:Y:S01]  /*0630*/  ELECT P0, URZ, PT ;  /* 0x00000000003f782f */ /* 0x000fe20003800000 */
[----:B------:R-:W2:Y:S01]  /*0640*/  SHFL.IDX PT, R9, R2, RZ, 0x1f ;  /* 0x00001fff02097589 */ /* 0x000ea200000e0000 */
[----:B------:R-:W-:Y:S02]  /*0650*/  ELECT P1, URZ, PT ;  /* 0x00000000003f782f */ /* 0x000fe40003820000 */
[----:B------:R-:W-:Y:S01]  /*0660*/  LEA.HI R3, R3, R4, RZ, 0x7 ;  /* 0x0000000403037211 */ /* 0x000fe200078f38ff */
[----:B------:R-:W-:Y:S01]  /*0670*/  ULDC UR4, c[0x0][0x150] ;  /* 0x0000540000047ab9 */ /* 0x000fe20000000800 */
[----:B------:R-:W3:Y:S01]  /*0680*/  S2R R6, SR_CTAID.Y ;  /* 0x0000000000067919 */ /* 0x000ee20000002600 */
[----:B------:R-:W4:Y:S01]  /*0690*/  LDC R21, c[0x0][0x148] ;  /* 0x00005200ff157b82 */ /* 0x000f220000000800 */
[----:B------:R-:W-:Y:S01]  /*06a0*/  LOP3.LUT R3, R3, 0xffffff80, RZ, 0xc0, !PT ;  /* 0xffffff8003037812 */ /* 0x000fe200078ec0ff */
[----:B------:R-:W-:Y:S01]  /*06b0*/  UMOV UR11, 0x80 ;  /* 0x00000080000b7882 */ /* 0x000fe20000000000 */
[----:B------:R-:W-:Y:S01]  /*06c0*/  NOP ;  /* 0x0000000000007918 */ /* 0x000fe20000000000 */
[----:B------:R-:W-:Y:S01]  /*06d0*/  NOP ;  /* 0x0000000000007918 */ /* 0x000fe20000000000 */
[C---:B------:R-:W-:Y:S01]  /*06e0*/  VIADD R35, R10.reuse, 0xffffffff ;  /* 0xffffffff0a237836 */ /* 0x040fe20000000000 */
[----:B------:R-:W-:Y:S01]  /*06f0*/  ISETP.NE.AND P2, PT, R10, RZ, PT ;  /* 0x000000ff0a00720c */ /* 0x000fe20003f45270 */
[----:B------:R-:W-:Y:S01]  /*0700*/  IMAD.IADD R3, R4, 0x1, -R3 ;  /* 0x0000000104037824 */ /* 0x000fe200078e0a03 */
[----:B------:R-:W5:Y:S02]  /*0710*/  LDC R15, c[0x0][0x140] ;  /* 0x00005000ff0f7b82 */ /* 0x000f640000000800 */
[----:B------:R-:W-:-:S02]  /*0720*/  ISETP.GE.U32.AND P5, PT, R35, 0x2, PT ;  /* 0x000000022300780c */ /* 0x000fc40003fa6070 */
[----:B------:R-:W-:Y:S02]  /*0730*/  SHF.R.S32.HI R0, RZ, 0x1f, R3 ;  /* 0x0000001fff007819 */ /* 0x000fe40000011403 */
[----:B0-----:R-:W-:Y:S02]  /*0740*/  ISETP.NE.OR P0, PT, R11, RZ, !P0 ;  /* 0x000000ff0b00720c */ /* 0x001fe40004705670 */
[----:B------:R-:W0:Y:S01]  /*0750*/  LDC R14, c[0x0][0x144] ;  /* 0x00005100ff0e7b82 */ /* 0x000e220000000800 */
[----:B------:R-:W-:Y:S02]  /*0760*/  SHF.R.S32.HI R11, RZ, 0x1f, R8 ;  /* 0x0000001fff0b7819 */ /* 0x000fe40000011408 */
[----:B--2---:R-:W-:Y:S02]  /*0770*/  ISETP.NE.OR P1, PT, R9, RZ, !P1 ;  /* 0x000000ff0900720c */ /* 0x004fe40004f25670 */
[----:B------:R-:W-:Y:S02]  /*0780*/  LEA.HI R11, R11, R8, RZ, 0x2 ;  /* 0x000000080b0b7211 */ /* 0x000fe400078f10ff */
[----:B-1----:R-:W-:-:S02]  /*0790*/  I2FP.F32.U32 R13, UR12 ;  /* 0x0000000c000d7c45 */ /* 0x002fc40008201000 */
[----:B------:R-:W-:Y:S02]  /*07a0*/  LOP3.LUT R11, R11, 0x3ffffffc, RZ, 0xc0, !PT ;  /* 0x3ffffffc0b0b7812 */ /* 0x000fe400078ec0ff */
[----:B------:R-:W-:Y:S01]  /*07b0*/  LEA.HI R2, R0, R3, RZ, 0x3 ;  /* 0x0000000300027211 */ /* 0x000fe200078f18ff */
[----:B------:R-:W-:Y:S01]  /*07c0*/  VOTEU.ALL UP0, P0 ;  /* 0x00000000003f7886 */ /* 0x000fe20000000000 */
[----:B------:R-:W-:Y:S01]  /*07d0*/  FMUL R13, R13, UR4 ;  /* 0x000000040d0d7c20 */ /* 0x000fe20008400000 */
[----:B------:R-:W-:Y:S01]  /*07e0*/  IMAD.IADD R11, R8, 0x1, -R11 ;  /* 0x00000001080b7824 */ /* 0x000fe200078e0a0b */
[----:B---3--:R-:W-:Y:S01]  /*07f0*/  I2FP.F32.U32 R8, R6 ;  /* 0x0000000600087245 */ /* 0x008fe20000201000 */
[----:B------:R-:W-:Y:S01]  /*0800*/  VOTEU.ALL UP1, P1 ;  /* 0x00000000003f7886 */ /* 0x000fe20000820000 */
[----:B------:R-:W1:Y:S01]  /*0810*/  @!UP0 S2UR UR7, SR_CgaCtaId ;  /* 0x00000000000789c3 */ /* 0x000e620000008800 */
[----:B------:R-:W-:Y:S01]  /*0820*/  ULDC UR4, c[0x0][0x154] ;  /* 0x0000550000047ab9 */ /* 0x000fe20000000800 */
[--C-:B------:R-:W-:Y:S01]  /*0830*/  SHF.R.S32.HI R9, RZ, 0x3, R2.reuse ;  /* 0x00000003ff097819 */ /* 0x100fe20000011402 */
[----:B------:R-:W-:Y:S01]  /*0840*/  FMUL R8, R8, UR4 ;  /* 0x0000000408087c20 */ /* 0x000fe20008400000 */
[----:B------:R-:W-:Y:S01]  /*0850*/  SHF.R.S32.HI R12, RZ, 0x1f, R2 ;  /* 0x0000001fff0c7819 */ /* 0x000fe20000011402 */
[----:B------:R-:W2:Y:S01]  /*0860*/  F2I.U32.TRUNC.NTZ R13, R13 ;  /* 0x0000000d000d7305 */ /* 0x000ea2000020f000 */
[----:B------:R-:W-:Y:S01]  /*0870*/  SHF.R.S32.HI R2, RZ, 0x1f, R5 ;  /* 0x0000001fff027819 */ /* 0x000fe20000011405 */
[----:B------:R-:W-:Y:S01]  /*0880*/  UMOV UR4, 0x20 ;  /* 0x0000002000047882 */ /* 0x000fe20000000000 */
[----:B------:R-:W3:Y:S01]  /*0890*/  @!UP1 S2UR UR10, SR_CgaCtaId ;  /* 0x00000000000a99c3 */ /* 0x000ee20000008800 */
[----:B------:R-:W-:Y:S01]  /*08a0*/  LEA.HI R12, R12, R9, RZ, 0x2 ;  /* 0x000000090c0c7211 */ /* 0x000fe200078f10ff */
[----:B------:R-:W-:Y:S01]  /*08b0*/  @!UP0 UMOV UR6, 0x400 ;  /* 0x0000040000068882 */ /* 0x000fe20000000000 */
[----:B------:R-:W-:Y:S01]  /*08c0*/  LEA.HI R2, R2, R5, RZ, 0x2 ;  /* 0x0000000502027211 */ /* 0x000fe200078f10ff */
[----:B------:R-:W-:-:S04]  /*08d0*/  @!UP0 UIADD3 UR4, -UR4, 0x100000, URZ ;  /* 0x0010000004048890 */ /* 0x000fc8000fffe13f */
[----:B------:R-:W-:Y:S02]  /*08e0*/  @!UP0 USHF.L.U32 UR5, UR4, 0xb, URZ ;  /* 0x0000000b04058899 */ /* 0x000fe4000800063f */
[----:B------:R-:W-:Y:S01]  /*08f0*/  @!UP0 USHF.L.U32 UR4, UR4, 0x1, URZ ;  /* 0x0000000104048899 */ /* 0x000fe2000800063f */
[----:B------:R-:W4:Y:S01]  /*0900*/  F2I.U32.TRUNC.NTZ R8, R8 ;  /* 0x0000000800087305 */ /* 0x000f22000020f000 */
[----:B------:R-:W-:Y:S01]  /*0910*/  LOP3.LUT R12, R12, 0xfffffffc, RZ, 0xc0, !PT ;  /* 0xfffffffc0c0c7812 */ /* 0x000fe200078ec0ff */
[----:B------:R-:W-:Y:S01]  /*0920*/  @!UP1 UMOV UR9, 0x400 ;  /* 0x0000040000099882 */ /* 0x000fe20000000000 */
[----:B------:R-:W-:Y:S01]  /*0930*/  LOP3.LUT R2, R2, 0xfffffffc, RZ, 0xc0, !PT ;  /* 0xfffffffc02027812 */ /* 0x000fe200078ec0ff */
[----:B------:R-:W-:Y:S01]  /*0940*/  VOTEU.ALL UP2, P1 ;  /* 0x00000000003f7886 */ /* 0x000fe20000840000 */
[----:B------:R-:W-:Y:S01]  /*0950*/  VOTEU.ALL UP3, P1 ;  /* 0x00000000003f7886 */ /* 0x000fe20000860000 */
[----:B------:R-:W-:Y:S01]  /*0960*/  IMAD.IADD R12, R9, 0x1, -R12 ;  /* 0x00000001090c7824 */ /* 0x000fe200078e0a0c */
[----:B------:R-:W-:Y:S01]  /*0970*/  VOTEU.ALL UP4, P1 ;  /* 0x00000000003f7886 */ /* 0x000fe20000880000 */
[----:B------:R-:W-:Y:S01]  /*0980*/  IMAD.IADD R5, R5, 0x1, -R2 ;  /* 0x0000000105057824 */ /* 0x000fe200078e0a02 */
[----:B------:R-:W-:Y:S01]  /*0990*/  VOTEU.ALL UP5, P1 ;  /* 0x00000000003f7886 */ /* 0x000fe200008a0000 */
[----:B------:R-:W-:Y:S01]  /*09a0*/  IMAD R11, R11, 0x4, R12 ;  /* 0x000000040b0b7824 */ /* 0x000fe200078e020c */
[----:B-1----:R-:W-:Y:S01]  /*09b0*/  @!UP0 ULEA UR8, UR7, UR6, 0x18 ;  /* 0x0000000607088291 */ /* 0x002fe2000f8ec03f */
[----:B--2---:R-:W-:Y:S01]  /*09c0*/  IMAD.MOV R13, RZ, RZ, -R13 ;  /* 0x000000ffff0d7224 */ /* 0x004fe200078e0a0d */
[----:B------:R-:W-:-:S04]  /*09d0*/  @!UP1 UIADD3 UR6, -UR11, 0x100000, URZ ;  /* 0x001000000b069890 */ /* 0x000fc8000fffe13f */
[----:B------:R-:W-:Y:S02]  /*09e0*/  @!UP1 USHF.L.U32 UR7, UR6, 0xb, URZ ;  /* 0x0000000b06079899 */ /* 0x000fe4000800063f */
[----:B------:R-:W-:Y:S01]  /*09f0*/  @!UP1 USHF.L.U32 UR6, UR6, 0x1, URZ ;  /* 0x0000000106069899 */ /* 0x000fe2000800063f */
[----:B------:R-:W-:Y:S01]  /*0a00*/  IMAD.SHL.U32 R56, R11, 0x4, RZ ;  /* 0x000000040b387824 */ /* 0x000fe200078e00ff */
[----:B------:R-:W-:Y:S01]  /*0a10*/  ISETP.NE.AND P1, PT, R5, 0x3, PT ;  /* 0x000000030500780c */ /* 0x000fe20003f25270 */
[----:B----4-:R-:W-:Y:S01]  /*0a20*/  IMAD.MOV R24, RZ, RZ, -R8 ;  /* 0x000000ffff187224 */ /* 0x010fe200078e0a08 */
[----:B-----5:R-:W-:Y:S01]  /*0a30*/  ISETP.EQ.U32.AND P3, PT, R15, 0x1, PT ;  /* 0x000000010f00780c */ /* 0x020fe20003f62070 */
[----:B------:R-:W-:Y:S01]  /*0a40*/  VOTEU.ALL UP0, P0 ;  /* 0x00000000003f7886 */ /* 0x000fe20000000000 */
[----:B---3--:R-:W-:Y:S01]  /*0a50*/  @!UP1 ULEA UR9, UR10, UR9, 0x18 ;  /* 0x000000090a099291 */ /* 0x008fe2000f8ec03f */
[----:B------:R-:W-:Y:S01]  /*0a60*/  IMAD R9, R21, R24, R6 ;  /* 0x0000001815097224 */ /* 0x000fe200078e0206 */
[----:B------:R-:W-:Y:S01]  /*0a70*/  LOP3.LUT R56, R11, 0xc, R56, 0x78, !PT ;  /* 0x0000000c0b387812 */ /* 0x000fe200078e7838 */
[----:B0-----:R-:W-:Y:S01]  /*0a80*/  IMAD R20, R14, R13, UR12 ;  /* 0x0000000c0e147e24 */ /* 0x001fe2000f8e020d */
[----:B------:R-:W-:Y:S01]  /*0a90*/  VOTEU.ALL UP1, P0 ;  /* 0x00000000003f7886 */ /* 0x000fe20000020000 */
[----:B------:R-:W-:Y:S01]  /*0aa0*/  LOP3.LUT P0, RZ, R3, 0x7, RZ, 0xc0, !PT ;  /* 0x0000000703ff7812 */ /* 0x000fe2000780c0ff */
[----:B------:R-:W0:Y:S02]  /*0ab0*/  FENCE.VIEW.ASYNC.S ;  /* 0x00000000000073c6 */ /* 0x000e240000000000 */
[----:B0-----:R0:W1:Y:S01]  /*0ac0*/  @!UP0 SYNCS.EXCH.64 URZ, [UR8+0x1f0], UR4 ;  /* 0x0001f004083f85b2 */ /* 0x0010620008000100 */
[----:B------:R-:W-:Y:S01]  /*0ad0*/  ISETP.NE.AND P4, PT, R9, R56, PT ;  /* 0x000000380900720c */ /* 0x000fe20003f85270 */
[----:B------:R0:W2:Y:S01]  /*0ae0*/  SHFL.IDX PT, R14, R7, RZ, 0x1f ;  /* 0x00001fff070e7589 */ /* 0x0000a200000e0000 */
[----:B------:R-:W-:-:S02]  /*0af0*/  ISETP.EQ.OR P1, PT, R5, RZ, !P1 ;  /* 0x000000ff0500720c */ /* 0x000fc40004f22670 */
[----:B------:R-:W-:Y:S02]  /*0b00*/  ISETP.LT.U32.AND P0, PT, R56, 0x2, !P0 ;  /* 0x000000023800780c */ /* 0x000fe40004701070 */
[----:B------:R-:W-:Y:S02]  /*0b10*/  ISETP.EQ.OR P4, PT, R20, RZ, !P4 ;  /* 0x000000ff1400720c */ /* 0x000fe40006782670 */
[----:B------:R-:W-:Y:S02]  /*0b20*/  ISETP.EQ.AND P1, PT, R10, RZ, P1 ;  /* 0x000000ff0a00720c */ /* 0x000fe40000f22270 */
[----:B------:R-:W-:Y:S02]  /*0b30*/  PLOP3.LUT P0, PT, P0, P4, PT, 0x80, 0x0 ;  /* 0x000000000000781c */ /* 0x000fe40000709070 */
[----:B------:R-:W-:Y:S02]  /*0b40*/  SEL R16, RZ, 0x1, !P1 ;  /* 0x00000001ff107807 */ /* 0x000fe40004800000 */
[----:B------:R-:W-:Y:S01]  /*0b50*/  P2R R67, PR, RZ, 0x1 ;  /* 0x00000001ff437803 */ /* 0x000fe20000000000 */
[----:B------:R0:W3:Y:S01]  /*0b60*/  @!UP1 SYNCS.EXCH.64 URZ, [UR8+0x1f8], UR4 ;  /* 0x0001f804083f95b2 */ /* 0x0000e20008000100 */
[----:B------:R-:W-:Y:S01]  /*0b70*/  NOP ;  /* 0x0000000000007918 */ /* 0x000fe20000000000 */
[----:B------:R-:W-:Y:S01]  /*0b80*/  SEL R16, R16, 0x2, P5 ;  /* 0x0000000210107807 */ /* 0x000fe20002800000 */
[----:B------:R0:W4:Y:S01]  /*0b90*/  @!UP2 SYNCS.EXCH.64 URZ, [UR9+0x1d0], UR6 ;  /* 0x0001d006093fa5b2 */ /* 0x0001220008000100 */
[----:B------:R0:W0:Y:S01]  /*0ba0*/  @!UP3 SYNCS.EXCH.64 URZ, [UR9+0x1d8], UR6 ;  /* 0x0001d806093fb5b2 */ /* 0x0000220008000100 */
[----:B------:R0:W0:Y:S01]  /*0bb0*/  @!UP4 SYNCS.EXCH.64 URZ, [UR9+0x1e0], UR6 ;  /* 0x0001e006093fc5b2 */ /* 0x0000220008000100 */
[----:B------:R0:W0:Y:S01]  /*0bc0*/  @!UP5 SYNCS.EXCH.64 URZ, [UR9+0x1e8], UR6 ;  /* 0x0001e806093fd5b2 */ /* 0x0000220008000100 */
[----:B------:R-:W-:Y:S01]  /*0bd0*/  NOP ;  /* 0x0000000000007918 */ /* 0x000fe20000000000 */
[----:B-1----:R-:W-:Y:S05]  /*0be0*/  @!P3 BRA `(.L_x_4) ;  /* 0x000000000008b947 */ /* 0x002fea0003800000 */
[----:B0--34-:R-:W-:Y:S01]  /*0bf0*/  UCGABAR_ARV ;  /* 0x00000000000079c7 */ /* 0x019fe20008000000 */
[----:B------:R-:W-:Y:S05]  /*0c00*/  BRA `(.L_x_5) ;  /* 0x0000000000047947 */ /* 0x000fea0003800000 */
.L_x_4:
[----:B0--34-:R-:W-:Y:S01]  /*0c10*/  NOP ;  /* 0x0000000000007918 */ /* 0x019fe20000000000 */
.L_x_5:
[----:B------:R-:W-:Y:S01]  /*0c20*/  ULDC.64 UR4, c[0x0][0x598] ;  /* 0x0001660000047ab9 */ /* 0x000fe20000000a00 */
[----:B------:R-:W-:Y:S01]  /*0c30*/  ULDC.64 UR36, c[0x0][0x208] ;  /* 0x0000820000247ab9 */ /* 0x000fe20000000a00 */
[----:B------:R-:W-:-:S04]  /*0c40*/  ISETP.NE.U32.AND P0, PT, RZ, UR4, PT ;  /* 0x00000004ff007c0c */ /* 0x000fc8000bf05070 */
[----:B------:R-:W-:-:S13]  /*0c50*/  ISETP.NE.AND.EX P0, PT, RZ, UR5, PT, P0 ;  /* 0x00000005ff007c0c */ /* 0x000fda000bf05300 */
[----:B------:R-:W-:Y:S05]  /*0c60*/  @!P0 BRA `(.L_x_6) ;  /* 0x00000000001c8947 */ /* 0x000fea0003800000 */
[----:B------:R-:W0:Y:S02]  /*0c70*/  LDC.64 R8, c[0x0][0x598] ;  /* 0x00016600ff087b82 */ /* 0x000e240000000a00 */
[----:B0-----:R-:W3:Y:S02]  /*0c80*/  LDG.E.64 R8, desc[UR36][R8.64] ;  /* 0x0000002408087981 */ /* 0x001ee4000c1e1b00 */
[----:B---3--:R-:W-:-:S04]  /*0c90*/  ISETP.NE.U32.AND P0, PT, R8, RZ, PT ;  /* 0x000000ff0800720c */ /* 0x008fc80003f05070 */
[----:B------:R-:W-:-:S13]  /*0ca0*/  ISETP.NE.AND.EX P0, PT, R9, RZ, PT, P0 ;  /* 0x000000ff0900720c */ /* 0x000fda0003f05300 */
[----:B------:R-:W-:Y:S05]  /*0cb0*/  @!P0 BRA `(.L_x_6) ;  /* 0x0000000000088947 */ /* 0x000fea0003800000 */
[----:B------:R0:W5:Y:S01]  /*0cc0*/  LD.E R57, desc[UR36][R8.64] ;  /* 0x0000002408397980 */ /* 0x000162000c101900 */
[----:B------:R-:W-:Y:S05]  /*0cd0*/  BRA `(.L_x_7) ;  /* 0x0000000000247947 */ /* 0x000fea0003800000 */
.L_x_6:
[----:B------:R-:W-:Y:S02]  /*0ce0*/  ULDC.64 UR4, c[0x0][0x588] ;  /* 0x0001620000047ab9 */ /* 0x000fe40000000a00 */
[----:B------:R-:W-:-:S04]  /*0cf0*/  ISETP.NE.U32.AND P0, PT, RZ, UR4, PT ;  /* 0x00000004ff007c0c */ /* 0x000fc8000bf05070 */
[----:B------:R-:W-:-:S13]  /*0d00*/  ISETP.NE.AND.EX P0, PT, RZ, UR5, PT, P0 ;  /* 0x00000005ff007c0c */ /* 0x000fda000bf05300 */
[----:B------:R-:W-:Y:S05]  /*0d10*/  @!P0 BRA `(.L_x_8) ;  /* 0x00000000000c8947 */ /* 0x000fea0003800000 */
[----:B------:R-:W0:Y:S02]  /*0d20*/  LDC.64 R8, c[0x0][0x588] ;  /* 0x00016200ff087b82 */ /* 0x000e240000000a00 */
[----:B0-----:R1:W5:Y:S01]  /*0d30*/  LDG.E R57, desc[UR36][R8.64] ;  /* 0x0000002408397981 */ /* 0x001362000c1e1900 */
[----:B------:R-:W-:Y:S05]  /*0d40*/  BRA `(.L_x_7) ;  /* 0x0000000000087947 */ /* 0x000fea0003800000 */
.L_x_8:
[----:B------:R-:W-:Y:S02]  /*0d50*/  ULDC UR4, c[0x0][0x580] ;  /* 0x0001600000047ab9 */ /* 0x000fe40000000800 */
[----:B------:R-:W-:-:S07]  /*0d60*/  IMAD.U32 R57, RZ, RZ, UR4 ;  /* 0x00000004ff397e24 */ /* 0x000fce000f8e00ff */
.L_x_7:
[----:B------:R-:W-:Y:S02]  /*0d70*/  ULDC.64 UR4, c[0x0][0x5a0] ;  /* 0x0001680000047ab9 */ /* 0x000fe40000000a00 */
[----:B------:R-:W-:-:S04]  /*0d80*/  ISETP.NE.U32.AND P0, PT, RZ, UR4, PT ;  /* 0x00000004ff007c0c */ /* 0x000fc8000bf05070 */
[----:B------:R-:W-:-:S13]  /*0d90*/  ISETP.NE.AND.EX P0, PT, RZ, UR5, PT, P0 ;  /* 0x00000005ff007c0c */ /* 0x000fda000bf05300 */
[----:B------:R-:W-:Y:S05]  /*0da0*/  @!P0 BRA `(.L_x_9) ;  /* 0x00000000001c8947 */ /* 0x000fea0003800000 */
[----:B01----:R-:W0:Y:S02]  /*0db0*/  LDC.64 R8, c[0x0][0x5a0] ;  /* 0x00016800ff087b82 */ /* 0x003e240000000a00 */
[----:B0-----:R-:W3:Y:S02]  /*0dc0*/  LDG.E.64 R8, desc[UR36][R8.64] ;  /* 0x0000002408087981 */ /* 0x001ee4000c1e1b00 */
[----:B---3--:R-:W-:-:S04]  /*0dd0*/  ISETP.NE.U32.AND P0, PT, R8, RZ, PT ;  /* 0x000000ff0800720c */ /* 0x008fc80003f05070 */
[----:B------:R-:W-:-:S13]  /*0de0*/  ISETP.NE.AND.EX P0, PT, R9, RZ, PT, P0 ;  /* 0x000000ff0900720c */ /* 0x000fda0003f05300 */
[----:B------:R-:W-:Y:S05]  /*0df0*/  @!P0 BRA `(.L_x_9) ;  /* 0x0000000000088947 */ /* 0x000fea0003800000 */
[----:B------:R0:W5:Y:S01]  /*0e00*/  LD.E R58, desc[UR36][R8.64] ;  /* 0x00000024083a7980 */ /* 0x000162000c101900 */
[----:B------:R-:W-:Y:S05]  /*0e10*/  BRA `(.L_x_10) ;  /* 0x0000000000247947 */ /* 0x000fea0003800000 */
.L_x_9:
[----:B------:R-:W-:Y:S02]  /*0e20*/  ULDC.64 UR4, c[0x0][0x590] ;  /* 0x0001640000047ab9 */ /* 0x000fe40000000a00 */
[----:B------:R-:W-:-:S04]  /*0e30*/  ISETP.NE.U32.AND P0, PT, RZ, UR4, PT ;  /* 0x00000004ff007c0c */ /* 0x000fc8000bf05070 */
[----:B------:R-:W-:-:S13]  /*0e40*/  ISETP.NE.AND.EX P0, PT, RZ, UR5, PT, P0 ;  /* 0x00000005ff007c0c */ /* 0x000fda000bf05300 */
[----:B------:R-:W-:Y:S05]  /*0e50*/  @!P0 BRA `(.L_x_11) ;  /* 0x00000000000c8947 */ /* 0x000fea0003800000 */
[----:B------:R-:W3:Y:S02]  /*0e60*/  LDC.64 R58, c[0x0][0x590] ;  /* 0x00016400ff3a7b82 */ /* 0x000ee40000000a00 */
[----:B---3--:R3:W5:Y:S01]  /*0e70*/  LDG.E R58, desc[UR36][R58.64] ;  /* 0x000000243a3a7981 */ /* 0x008762000c1e1900 */
[----:B------:R-:W-:Y:S05]  /*0e80*/  BRA `(.L_x_10) ;  /* 0x0000000000087947 */ /* 0x000fea0003800000 */
.L_x_11:
[----:B------:R-:W-:Y:S02]  /*0e90*/  ULDC UR4, c[0x0][0x584] ;  /* 0x0001610000047ab9 */ /* 0x000fe40000000800 */
[----:B------:R-:W-:-:S07]  /*0ea0*/  IMAD.U32 R58, RZ, RZ, UR4 ;  /* 0x00000004ff3a7e24 */ /* 0x000fce000f8e00ff */
.L_x_10:
[----:B------:R-:W4:Y:S01]  /*0eb0*/  LDC R2, c[0x0][0x65c] ;  /* 0x00019700ff027b82 */ /* 0x000f220000000800 */
[----:B------:R-:W-:Y:S01]  /*0ec0*/  ULDC UR6, c[0x0][0x28c] ;  /* 0x0000a30000067ab9 */ /* 0x000fe20000000800 */
[----:B------:R-:W-:Y:S01]  /*0ed0*/  ISETP.NE.AND P0, PT, R10, 0x2, PT ;  /* 0x000000020a00780c */ /* 0x000fe20003f05270 */
[----:B------:R-:W-:Y:S01]  /*0ee0*/  UIADD3 UR6, UR6, 0x1f, URZ ;  /* 0x0000001f06067890 */ /* 0x000fe2000fffe03f */
[----:B01----:R-:W-:Y:S01]  /*0ef0*/  IMAD.U32 R8, RZ, RZ, UR12 ;  /* 0x0000000cff087e24 */ /* 0x003fe2000f8e00ff */
[----:B------:R-:W-:Y:S01]  /*0f00*/  UMOV UR39, URZ ;  /* 0x0000003f00277c82 */ /* 0x000fe20008000000 */
[----:B------:R-:W-:Y:S01]  /*0f10*/  IMAD.MOV.U32 R9, RZ, RZ, RZ ;  /* 0x000000ffff097224 */ /* 0x000fe200078e00ff */
[----:B------:R-:W-:Y:S01]  /*0f20*/  USHF.R.S32.HI UR7, URZ, 0x1f, UR6 ;  /* 0x0000001f3f077899 */ /* 0x000fe20008011406 */
[----:B------:R-:W-:Y:S01]  /*0f30*/  UMOV UR38, URZ ;  /* 0x0000003f00267c82 */ /* 0x000fe20008000000 */
[----:B------:R-:W-:Y:S02]  /*0f40*/  ULDC.64 UR8, c[0x0][0x650] ;  /* 0x0001940000087ab9 */ /* 0x000fe40000000a00 */
[----:B------:R-:W-:-:S04]  /*0f50*/  ULEA.HI UR7, UR7, UR6, URZ, 0x5 ;  /* 0x0000000607077291 */ /* 0x000fc8000f8f283f */
[----:B------:R-:W-:Y:S01]  /*0f60*/  USHF.R.S32.HI UR40, URZ, 0x5, UR7 ;  /* 0x000000053f287899 */ /* 0x000fe20008011407 */
[----:B----4-:R-:W-:-:S13]  /*0f70*/  ISETP.NE.AND P1, PT, R2, 0x1, PT ;  /* 0x000000010200780c */ /* 0x010fda0003f25270 */
[----:B------:R-:W0:Y:S01]  /*0f80*/  @P1 LDC R19, c[0x0][0x10] ;  /* 0x00000400ff131b82 */ /* 0x000e220000000800 */
[----:B------:R-:W-:Y:S02]  /*0f90*/  @P1 IMAD.MOV.U32 R7, RZ, RZ, RZ ;  /* 0x000000ffff071224 */ /* 0x000fe400078e00ff */
[----:B------:R-:W-:-:S05]  /*0fa0*/  @P1 IMAD.MOV.U32 R17, RZ, RZ, RZ ;  /* 0x000000ffff111224 */ /* 0x000fca00078e00ff */
[----:B------:R-:W1:Y:S01]  /*0fb0*/  @!P1 LDC R11, c[0x0][0xc] ;  /* 0x00000300ff0b9b82 */ /* 0x000e620000000800 */
[----:B------:R-:W-:Y:S01]  /*0fc0*/  ULDC UR4, c[0x0][0xc] ;  /* 0x0000030000047ab9 */ /* 0x000fe20000000800 */
[----:B------:R-:W-:Y:S02]  /*0fd0*/  ULDC UR5, c[0x0][0x10] ;  /* 0x0000040000057ab9 */ /* 0x000fe40000000800 */
[----:B------:R-:W-:-:S04]  /*0fe0*/  UIMAD.WIDE.U32 UR4, UR4, UR5, URZ ;  /* 0x00000005040472a5 */ /* 0x000fc8000f8e003f */
[----:B------:R-:W4:Y:S01]  /*0ff0*/  LDC R2, c[0x0][0x14] ;  /* 0x00000500ff027b82 */ /* 0x000f220000000800 */
[----:B0-----:R-:W-:-:S04]  /*1000*/  @P1 IMAD.WIDE.U32 R18, R19, UR12, R6 ;  /* 0x0000000c13121c25 */ /* 0x001fc8000f8e0006 */
[----:B------:R-:W-:Y:S02]  /*1010*/  @P1 IMAD.IADD R17, R19, 0x1, R17 ;  /* 0x0000000113111824 */ /* 0x000fe400078e0211 */
[----:B-1----:R-:W-:-:S04]  /*1020*/  @!P1 IMAD.WIDE.U32 R8, R6, R11, R8 ;  /* 0x0000000b06089225 */ /* 0x002fc800078e0008 */
[----:B------:R-:W-:Y:S02]  /*1030*/  @!P1 IMAD.MOV.U32 R18, RZ, RZ, R8 ;  /* 0x000000ffff129224 */ /* 0x000fe400078e0008 */
[----:B------:R-:W-:Y:S02]  /*1040*/  @!P1 IMAD.MOV.U32 R17, RZ, RZ, R9 ;  /* 0x000000ffff119224 */ /* 0x000fe400078e0009 */
[----:B----4-:R-:W-:-:S04]  /*1050*/  IMAD.WIDE.U32 R12, R2, UR4, RZ ;  /* 0x00000004020c7c25 */ /* 0x010fc8000f8e00ff */
[----:B------:R-:W-:Y:S01]  /*1060*/  IMAD R23, R2, UR5, RZ ;  /* 0x0000000502177c24 */ /* 0x000fe2000f8e02ff */
[----:B------:R0:W-:Y:S03]  /*1070*/  STL.64 [R1], R12 ;  /* 0x0000000c01007387 */ /* 0x0001e60000100a00 */
[----:B------:R-:W-:Y:S01]  /*1080*/  IMAD.IADD R23, R13, 0x1, R23 ;  /* 0x000000010d177824 */ /* 0x000fe200078e0217 */
[----:B------:R-:W-:Y:S06]  /*1090*/  @P0 BRA `(.L_x_12) ;  /* 0x0000000000200947 */ /* 0x000fec0003800000 */
[----:B------:R-:W-:Y:S01]  /*10a0*/  UISETP.GE.U32.AND UP0, UPT, UR40, 0x1c, UPT ;  /* 0x0000001c2800788c */ /* 0x000fe2000bf06070 */
[----:B------:R-:W-:Y:S01]  /*10b0*/  IADD3 R18, P0, R18, R12, RZ ;  /* 0x0000000c12127210 */ /* 0x000fe20007f1e0ff */
[----:B------:R-:W-:Y:S01]  /*10c0*/  USHF.R.U32.HI UR4, URZ, 0x2, UR40 ;  /* 0x000000023f047899 */ /* 0x000fe20008011628 */
[----:B------:R-:W-:-:S03]  /*10d0*/  UMOV UR38, URZ ;  /* 0x0000003f00267c82 */ /* 0x000fc60008000000 */
[----:B------:R-:W-:Y:S01]  /*10e0*/  UIMAD.WIDE.U32 UR4, UR4, 0x24924925, URZ ;  /* 0x24924925040478a5 */ /* 0x000fe2000f8e003f */
[----:B------:R-:W-:-:S03]  /*10f0*/  IMAD.X R17, R23, 0x1, R17, P0 ;  /* 0x0000000117117824 */ /* 0x000fc600000e0611 */
[----:B------:R-:W-:Y:S02]  /*1100*/  UIMAD UR39, UR5, -0x1c, UR40 ;  /* 0xffffffe4052778a4 */ /* 0x000fe4000f8e0228 */
[----:B------:R-:W-:-:S12]  /*1110*/  @UP0 ULOP3.LUT UR38, UR5, 0x1, URZ, 0xc0, !UPT ;  /* 0x0000000105260892 */ /* 0x000fd8000f8ec03f */
.L_x_12:
[----:B------:R-:W-:Y:S01]  /*1120*/  ISETP.GE.U32.AND P0, PT, R18, UR8, PT ;  /* 0x0000000812007c0c */ /* 0x000fe2000bf06070 */
[----:B------:R-:W-:Y:S01]  /*1130*/  IMAD.MOV.U32 R19, RZ, RZ, -0x1 ;  /* 0xffffffffff137424 */ /* 0x000fe200078e00ff */
[----:B------:R-:W-:Y:S01]  /*1140*/  PRMT R8, RZ, 0x7610, R8 ;  /* 0x00007610ff087816 */ /* 0x000fe20000000008 */
[----:B------:R-:W-:Y:S01]  /*1150*/  IMAD.MOV.U32 R22, RZ, RZ, -0x1 ;  /* 0xffffffffff167424 */ /* 0x000fe200078e00ff */
[----:B------:R-:W-:Y:S01]  /*1160*/  ISETP.GE.U32.AND.EX P0, PT, R17, UR9, PT, P0 ;  /* 0x0000000911007c0c */ /* 0x000fe2000bf06100 */
[----:B------:R-:W-:-:S12]  /*1170*/  IMAD.MOV.U32 R2, RZ, RZ, -0x1 ;  /* 0xffffffffff027424 */ /* 0x000fd800078e00ff */
[----:B------:R-:W-:Y:S05]  /*1180*/  @P0 BRA `(.L_x_13) ;  /* 0x00000004002c0947 */ /* 0x000fea0003800000 */
[----:B------:R-:W1:Y:S01]  /*1190*/  LDC.64 R26, c[0x0][0x628] ;  /* 0x00018a00ff1a7b82 */ /* 0x000e620000000a00 */
[----:B------:R-:W-:Y:S02]  /*11a0*/  IMAD.MOV.U32 R8, RZ, RZ, R18 ;  /* 0x000000ffff087224 */ /* 0x000fe400078e0012 */
[----:B------:R-:W-:-:S05]  /*11b0*/  IMAD.MOV.U32 R9, RZ, RZ, R17 ;  /* 0x000000ffff097224 */ /* 0x000fca00078e0011 */
[----:B------:R-:W4:Y:S08]  /*11c0*/  LDC R2, c[0x0][0x630] ;  /* 0x00018c00ff027b82 */ /* 0x000f300000000800 */
[----:B------:R-:W0:Y:S01]  /*11d0*/  LDC.64 R28, c[0x0][0x620] ;  /* 0x00018800ff1c7b82 */ /* 0x000e220000000a00 */
[----:B-1----:R-:W-:-:S04]  /*11e0*/  ISETP.NE.U32.AND P0, PT, R26, RZ, PT ;  /* 0x000000ff1a00720c */ /* 0x002fc80003f05070 */
[----:B------:R-:W-:-:S13]  /*11f0*/  ISETP.NE.AND.EX P0, PT, R27, RZ, PT, P0 ;  /* 0x000000ff1b00720c */ /* 0x000fda0003f05300 */
[----:B0---4-:R-:W-:Y:S05]  /*1200*/  @!P0 BRA `(.L_x_14) ;  /* 0x0000000000288947 */ /* 0x011fea0003800000 */
[----:B------:R-:W0:Y:S02]  /*1210*/  LDC R13, c[0x0][0x634] ;  /* 0x00018d00ff0d7b82 */ /* 0x000e240000000800 */
[----:B0-----:R-:W-:-:S05]  /*1220*/  IADD3 R13, P0, R18, R13, RZ ;  /* 0x0000000d120d7210 */ /* 0x001fca0007f1e0ff */
[----:B------:R-:W-:-:S04]  /*1230*/  IMAD.X R15, RZ, RZ, R17, P0 ;  /* 0x000000ffff0f7224 */ /* 0x000fc800000e0611 */
[----:B------:R-:W-:-:S04]  /*1240*/  IMAD.WIDE.U32 R8, R15, R26, RZ ;  /* 0x0000001a0f087225 */ /* 0x000fc800078e00ff */
[----:B------:R-:W-:-:S04]  /*1250*/  IMAD.WIDE.U32 R10, P0, R13, R27, R8 ;  /* 0x0000001b0d0a7225 */ /* 0x000fc80007800008 */
[----:B------:R-:W-:-:S04]  /*1260*/  IMAD.WIDE.U32 R8, R13, R26, RZ ;  /* 0x0000001a0d087225 */ /* 0x000fc800078e00ff */
[----:B------:R-:W-:Y:S01]  /*1270*/  IMAD.X R13, RZ, RZ, RZ, P0 ;  /* 0x000000ffff0d7224 */ /* 0x000fe200000e06ff */
[----:B------:R-:W-:Y:S01]  /*1280*/  IADD3 RZ, P0, R9, R10, RZ ;  /* 0x0000000a09ff7210 */ /* 0x000fe20007f1e0ff */
[----:B------:R-:W-:-:S04]  /*1290*/  IMAD.MOV.U32 R12, RZ, RZ, R11 ;  /* 0x000000ffff0c7224 */ /* 0x000fc800078e000b */
[----:B------:R-:W-:-:S08]  /*12a0*/  IMAD.WIDE.U32.X R8, R15, R27, R12, P0 ;  /* 0x0000001b0f087225 */ /* 0x000fd000000e040c */
.L_x_14:
[----:B------:R-:W0:Y:S01]  /*12b0*/  LDC.64 R32, c[0x0][0x640] ;  /* 0x00019000ff207b82 */ /* 0x000e220000000a00 */
[-C--:B------:R-:W-:Y:S01]  /*12c0*/  SHF.R.U64 R30, R8, R2.reuse, R9 ;  /* 0x00000002081e7219 */ /* 0x080fe20000001209 */
[----:B------:R-:W-:Y:S01]  /*12d0*/  IMAD.MOV.U32 R19, RZ, RZ, R17 ;  /* 0x000000ffff137224 */ /* 0x000fe200078e0011 */
[----:B------:R-:W-:Y:S02]  /*12e0*/  SHF.R.U32.HI R2, RZ, R2, R9 ;  /* 0x00000002ff027219 */ /* 0x000fe40000011609 */
[----:B------:R-:W-:-:S03]  /*12f0*/  IADD3 R11, P0, RZ, -R30, RZ ;  /* 0x8000001eff0b7210 */ /* 0x000fc60007f1e0ff */
[----:B------:R-:W1:Y:S02]  /*1300*/  LDC R10, c[0x0][0x618] ;  /* 0x00018600ff0a7b82 */ /* 0x000e640000000800 */
[----:B------:R-:W-:-:S04]  /*1310*/  IMAD.X R9, RZ, RZ, ~R2, P0 ;  /* 0x000000ffff097224 */ /* 0x000fc800000e0e02 */
[-C--:B------:R-:W-:Y:S02]  /*1320*/  IMAD R2, R9, R28.reuse, RZ ;  /* 0x0000001c09027224 */ /* 0x080fe400078e02ff */
[----:B------:R-:W4:Y:S01]  /*1330*/  LDC R13, c[0x0][0x608] ;  /* 0x00018200ff0d7b82 */ /* 0x000f220000000800 */
[----:B------:R-:W-:-:S04]  /*1340*/  IMAD.WIDE.U32 R8, R11, R28, R18 ;  /* 0x0000001c0b087225 */ /* 0x000fc800078e0012 */
[----:B------:R-:W-:Y:S02]  /*1350*/  IMAD R11, R11, R29, R2 ;  /* 0x0000001d0b0b7224 */ /* 0x000fe400078e0202 */
[----:B------:R-:W-:Y:S01]  /*1360*/  IMAD.MOV.U32 R2, RZ, RZ, -0x1 ;  /* 0xffffffffff027424 */ /* 0x000fe200078e00ff */
[----:B------:R-:W2:Y:S01]  /*1370*/  LDC R31, c[0x0][0x658] ;  /* 0x00019600ff1f7b82 */ /* 0x000ea20000000800 */
[----:B------:R-:W-:Y:S01]  /*1380*/  IMAD.IADD R9, R9, 0x1, R11 ;  /* 0x0000000109097824 */ /* 0x000fe200078e020b */
[----:B0-----:R-:W-:Y:S01]  /*1390*/  ISETP.NE.U32.AND P0, PT, R32, RZ, PT ;  /* 0x000000ff2000720c */ /* 0x001fe20003f05070 */
[----:B------:R-:W-:-:S03]  /*13a0*/  IMAD.MOV.U32 R28, RZ, RZ, 0x1 ;  /* 0x00000001ff1c7424 */ /* 0x000fc600078e00ff */
[----:B------:R-:W-:Y:S02]  /*13b0*/  ISETP.NE.AND.EX P0, PT, R33, RZ, PT, P0 ;  /* 0x000000ff2100720c */ /* 0x000fe40003f05300 */
[----:B------:R-:W0:Y:S01]  /*13c0*/  LDC R27, c[0x0][0x600] ;  /* 0x00018000ff1b7b82 */ /* 0x000e220000000800 */
[-CC-:B-1----:R-:W-:Y:S02]  /*13d0*/  SHF.R.U64 R25, R8, R10.reuse, R9.reuse ;  /* 0x0000000a08197219 */ /* 0x182fe40000001209 */
[----:B------:R-:W-:-:S05]  /*13e0*/  SHF.R.U32.HI R8, RZ, R10, R9 ;  /* 0x0000000aff087219 */ /* 0x000fca0000011609 */
[----:B------:R-:W1:Y:S01]  /*13f0*/  LDC R22, c[0x0][0x648] ;  /* 0x00019200ff167b82 */ /* 0x000e620000000800 */
[-CC-:B----4-:R-:W-:Y:S02]  /*1400*/  SHF.R.U64 R34, R25, R13.reuse, R8.reuse ;  /* 0x0000000d19227219 */ /* 0x190fe40000001208 */
[----:B------:R-:W-:-:S05]  /*1410*/  SHF.R.U32.HI R8, RZ, R13, R8 ;  /* 0x0000000dff087219 */ /* 0x000fca0000011608 */
[----:B------:R-:W4:Y:S01]  /*1420*/  LDC R26, c[0x0][0x638] ;  /* 0x00018e00ff1a7b82 */ /* 0x000f220000000800 */
[-CC-:B--2---:R-:W-:Y:S02]  /*1430*/  SHF.R.U64 R36, R34, R31.reuse, R8.reuse ;  /* 0x0000001f22247219 */ /* 0x184fe40000001208 */
[-C--:B------:R-:W-:Y:S02]  /*1440*/  SHF.L.U32 R2, R2, R31.reuse, RZ ;  /* 0x0000001f02027219 */ /* 0x080fe400000006ff */
[----:B------:R-:W-:Y:S01]  /*1450*/  SHF.R.U32.HI R9, RZ, R31, R8 ;  /* 0x0000001fff097219 */ /* 0x000fe20000011608 */
[----:B------:R-:W-:Y:S01]  /*1460*/  IMAD.MOV.U32 R8, RZ, RZ, R36 ;  /* 0x000000ffff087224 */ /* 0x000fe200078e0024 */
[----:B------:R-:W-:Y:S01]  /*1470*/  LOP3.LUT R15, RZ, R2, RZ, 0x33, !PT ;  /* 0x00000002ff0f7212 */ /* 0x000fe200078e33ff */
[----:B------:R-:W2:Y:S01]  /*1480*/  LDC R29, c[0x0][0x610] ;  /* 0x00018400ff1d7b82 */ /* 0x000ea20000000800 */
[----:B------:R-:W-:Y:S05]  /*1490*/  @!P0 BRA `(.L_x_15) ;  /* 0x0000000000288947 */ /* 0x000fea0003800000 */
[----:B------:R-:W3:Y:S02]  /*14a0*/  LDC R13, c[0x0][0x64c] ;  /* 0x00019300ff0d7b82 */ /* 0x000ee40000000800 */
[----:B---3--:R-:W-:-:S05]  /*14b0*/  IADD3 R13, P0, R36, R13, RZ ;  /* 0x0000000d240d7210 */ /* 0x008fca0007f1e0ff */
        /* <DEDUP_REMOVED lines=8> */
.L_x_15:
[----:B-1----:R-:W-:Y:S01]  /*1540*/  SHF.R.U64 R7, R8, R22, R9 ;  /* 0x0000001608077219 */ /* 0x002fe20000001209 */
[----:B0-----:R-:W-:Y:S01]  /*1550*/  VIADD R8, R27, 0xffffffff ;  /* 0xffffffff1b087836 */ /* 0x001fe20000000000 */
[----:B------:R-:W-:Y:S01]  /*1560*/  SHF.L.U32 R2, R28, R31, RZ ;  /* 0x0000001f1c027219 */ /* 0x000fe200000006ff */
[----:B------:R-:W-:Y:S01]  /*1570*/  @P1 IMAD R20, R21, R24, R6 ;  /* 0x0000001815141224 */ /* 0x000fe200078e0206 */
[----:B------:R-:W-:Y:S01]  /*1580*/  LOP3.LUT R15, R34, R15, RZ, 0xc0, !PT ;  /* 0x0000000f220f7212 */ /* 0x000fe200078ec0ff */
[----:B------:R-:W-:Y:S01]  /*1590*/  IMAD.MOV R9, RZ, RZ, -R7 ;  /* 0x000000ffff097224 */ /* 0x000fe200078e0a07 */
[----:B------:R-:W-:Y:S01]  /*15a0*/  LOP3.LUT R8, R25, R8, RZ, 0xc0, !PT ;  /* 0x0000000819087212 */ /* 0x000fe200078ec0ff */
[----:B------:R-:W-:Y:S02]  /*15b0*/  IMAD.MOV.U32 R6, RZ, RZ, 0x1 ;  /* 0x00000001ff067424 */ /* 0x000fe400078e00ff */
[----:B------:R-:W-:Y:S02]  /*15c0*/  IMAD R15, R2, R7, R15 ;  /* 0x00000007020f7224 */ /* 0x000fe400078e020f */
[----:B----4-:R-:W-:-:S02]  /*15d0*/  IMAD R2, R9, R26, R36 ;  /* 0x0000001a09027224 */ /* 0x010fc400078e0224 */
[----:B--2---:R-:W-:Y:S02]  /*15e0*/  IMAD R19, R15, R29, R20 ;  /* 0x0000001d0f137224 */ /* 0x004fe400078e0214 */
[--C-:B------:R-:W-:Y:S01]  /*15f0*/  IMAD R2, R2, R27, R8.reuse ;  /* 0x0000001b02027224 */ /* 0x100fe200078e0208 */
[----:B------:R-:W-:-:S04]  /*1600*/  PRMT R8, R6, 0x7610, R8 ;  /* 0x0000761006087816 */ /* 0x000fc80000000008 */
[----:B------:R-:W-:Y:S02]  /*1610*/  SEL R22, R2, R19, !P1 ;  /* 0x0000001302167207 */ /* 0x000fe40004800000 */
[----:B------:R-:W-:Y:S01]  /*1620*/  SEL R19, R19, R2, !P1 ;  /* 0x0000000213137207 */ /* 0x000fe20004800000 */
[----:B------:R-:W-:-:S07]  /*1630*/  IMAD.MOV.U32 R2, RZ, RZ, R30 ;  /* 0x000000ffff027224 */ /* 0x000fce00078e001e */
.L_x_13:
[----:B------:R-:W-:Y:S05]  /*1640*/  @!P3 BRA `(.L_x_16) ;  /* 0x00000000000cb947 */ /* 0x000fea0003800000 */
[----:B------:R-:W-:Y:S01]  /*1650*/  UCGABAR_WAIT ;  /* 0x0000000000007dc7 */ /* 0x000fe20008000000 */
[----:B------:R-:W-:Y:S01]  /*1660*/  CCTL.IVALL ;  /* 0x00000000ff00798f */ /* 0x000fe20002000000 */
[----:B------:R-:W-:Y:S05]  /*1670*/  BRA `(.L_x_17) ;  /* 0x0000000000047947 */ /* 0x000fea0003800000 */
.L_x_16:
[----:B------:R-:W-:Y:S06]  /*1680*/  BAR.SYNC.DEFER_BLOCKING 0x0 ;  /* 0x0000000000007b1d */ /* 0x000fec0000010000 */
.L_x_17:
[----:B------:R-:W-:Y:S05]  /*1690*/  @!P2 BRA `(.L_x_18) ;  /* 0x000000340084a947 */ /* 0x000fea0003800000 */
[----:B------:R-:W-:-:S13]  /*16a0*/  ISETP.GT.U32.AND P0, PT, R35, 0x1, PT ;  /* 0x000000012300780c */ /* 0x000fda0003f04070 */
[----:B------:R-:W-:Y:S05]  /*16b0*/  @P0 EXIT ;  /* 0x000000000000094d */ /* 0x000fea0003800000 */
.L_x_19:
[----:B------:R-:W-:-:S08]  /*16c0*/  NOP ;  /* 0x0000000000007918 */ /* 0x000fd00000000000 */
[----:B------:R-:W1:Y:S02]  /*16d0*/  USETMAXREG.TRY_ALLOC.CTAPOOL UP0, 0xe8 ;  /* 0x000000e8000079c8 */ /* 0x000e640008000600 */
[----:B-1----:R-:W-:-:S13]  /*16e0*/  PLOP3.LUT P0, PT, PT, PT, UP0, 0x80, 0x0 ;  /* 0x000000000000781c */ /* 0x002fda0003f0f008 */
[----:B------:R-:W-:Y:S05]  /*16f0*/  @!P0 BRA `(.L_x_19) ;  /* 0xfffffffc00f08947 */ /* 0x000fea000383ffff */
[----:B------:R-:W-:-:S13]  /*1700*/  LOP3.LUT P0, RZ, R8, 0xff, RZ, 0xc0, !PT ;  /* 0x000000ff08ff7812 */ /* 0x000fda000780c0ff */
[----:B------:R-:W-:Y:S05]  /*1710*/  @!P0 EXIT ;  /* 0x000000000000894d */ /* 0x000fea0003800000 */
[----:B------:R-:W1:Y:S01]  /*1720*/  S2UR UR4, SR_CgaCtaId ;  /* 0x00000000000479c3 */ /* 0x000e620000008800 */
[----:B--2---:R-:W-:Y:S01]  /*1730*/  VIADD R14, R14, 0xffffffff ;  /* 0xffffffff0e0e7836 */ /* 0x004fe20000000000 */
[CC--:B------:R-:W-:Y:S01]  /*1740*/  LEA.HI R4, R0.reuse, R3.reuse, RZ, 0x2 ;  /* 0x0000000300047211 */ /* 0x0c0fe200078f10ff */
[----:B------:R-:W-:Y:S01]  /*1750*/  UMOV UR41, 0x400 ;  /* 0x0000040000297882 */ /* 0x000fe20000000000 */
[----:B------:R-:W-:Y:S01]  /*1760*/  LEA.HI R0, R0, R3, RZ, 0x5 ;  /* 0x0000000300007211 */ /* 0x000fe200078f28ff */
[----:B------:R-:W-:Y:S01]  /*1770*/  UISETP.LT.AND UP0, UPT, UR40, 0x1, UPT ;  /* 0x000000012800788c */ /* 0x000fe2000bf01270 */
[----:B------:R-:W-:Y:S01]  /*1780*/  R2UR UR42, R14 ;  /* 0x000000000e2a72ca */ /* 0x000fe200000e0000 */
[----:B------:R-:W-:Y:S01]  /*1790*/  ULDC UR6, c[0x0][0x284] ;  /* 0x0000a10000067ab9 */ /* 0x000fe20000000800 */
[--C-:B------:R-:W-:Y:S01]  /*17a0*/  SHF.R.S32.HI R60, RZ, 0x2, R4.reuse ;  /* 0x00000002ff3c7819 */ /* 0x100fe20000011404 */
[----:B------:R-:W-:Y:S01]  /*17b0*/  USEL UR43, UR40, 0x1, UP0 ;  /* 0x00000001282b7887 */ /* 0x000fe20008000000 */
[----:B------:R-:W-:Y:S01]  /*17c0*/  SHF.R.S32.HI R5, RZ, 0x1f, R4 ;  /* 0x0000001fff057819 */ /* 0x000fe20000011404 */
[----:B------:R-:W-:Y:S01]  /*17d0*/  USHF.L.U32 UR46, UR40, 0x1, URZ ;  /* 0x00000001282e7899 */ /* 0x000fe2000800063f */
[----:B------:R-:W-:Y:S01]  /*17e0*/  LOP3.LUT R4, R4, 0xfffffffc, RZ, 0xc0, !PT ;  /* 0xfffffffc04047812 */ /* 0x000fe200078ec0ff */
[----:B------:R-:W-:Y:S01]  /*17f0*/  UIADD3 UR43, -UR43, UR40, URZ ;  /* 0x000000282b2b7290 */ /* 0x000fe2000fffe13f */
[----:B------:R-:W-:-:S02]  /*1800*/  LEA.HI R5, R5, R60, RZ, 0x3 ;  /* 0x0000003c05057211 */ /* 0x000fc400078f18ff */
[----:B------:R-:W-:Y:S01]  /*1810*/  ISETP.NE.AND P0, PT, R14, RZ, PT ;  /* 0x000000ff0e00720c */ /* 0x000fe20003f05270 */
[----:B---3--:R-:W-:Y:S01]  /*1820*/  IMAD.IADD R59, R3, 0x1, -R4 ;  /* 0x00000001033b7824 */ /* 0x008fe200078e0a04 */
[----:B------:R-:W-:Y:S01]  /*1830*/  LOP3.LUT R5, R5, 0xfffffff8, RZ, 0xc0, !PT ;  /* 0xfffffff805057812 */ /* 0x000fe200078ec0ff */
[----:B------:R-:W-:Y:S01]  /*1840*/  USHF.L.U32 UR42, UR42, 0x3, URZ ;  /* 0x000000032a2a7899 */ /* 0x000fe2000800063f */
[----:B------:R-:W-:Y:S02]  /*1850*/  LOP3.LUT R72, R16, 0x1, RZ, 0xfc, !PT ;  /* 0x0000000110487812 */ /* 0x000fe400078efcff */
[----:B------:R-:W-:Y:S01]  /*1860*/  SEL R73, RZ, 0x1, P0 ;  /* 0x00000001ff497807 */ /* 0x000fe20000000000 */
[----:B------:R-:W-:Y:S01]  /*1870*/  IMAD.IADD R60, R60, 0x1, -R5 ;  /* 0x000000013c3c7824 */ /* 0x000fe200078e0a05 */
[----:B-1----:R-:W-:Y:S01]  /*1880*/  ULEA UR41, UR4, UR41, 0x18 ;  /* 0x0000002904297291 */ /* 0x002fe2000f8ec03f */
[----:B------:R-:W-:Y:S01]  /*1890*/  SHF.R.S32.HI R5, RZ, 0x5, R0 ;  /* 0x00000005ff057819 */ /* 0x000fe20000011400 */
[----:B------:R-:W-:-:S02]  /*18a0*/  IMAD.U32 R63, RZ, RZ, UR42 ;  /* 0x0000002aff3f7e24 */ /* 0x000fc4000f8e00ff */
[----:B------:R-:W-:Y:S01]  /*18b0*/  UIADD3 UR47, UR41, 0x1d0, URZ ;  /* 0x000001d0292f7890 */ /* 0x000fe2000fffe03f */
[--C-:B------:R-:W-:Y:S01]  /*18c0*/  SHF.R.S32.HI R61, RZ, 0x1f, R60.reuse ;  /* 0x0000001fff3d7819 */ /* 0x100fe2000001143c */
[----:B------:R-:W-:Y:S01]  /*18d0*/  UIADD3 UR4, UR41, 0x1c300, URZ ;  /* 0x0001c30029047890 */ /* 0x000fe2000fffe03f */
[--C-:B------:R-:W-:Y:S01]  /*18e0*/  IMAD R66, R5, -0x10, -R60.reuse ;  /* 0xfffffff005427824 */ /* 0x100fe200078e0a3c */
[----:B------:R-:W-:Y:S01]  /*18f0*/  UIADD3 UR5, UR41, 0x300, URZ ;  /* 0x0000030029057890 */ /* 0x000fe2000fffe03f */
[----:B------:R-:W-:Y:S01]  /*1900*/  LOP3.LUT R65, R63, 0x8, RZ, 0xc0, !PT ;  /* 0x000000083f417812 */ /* 0x000fe200078ec0ff */
[----:B------:R-:W-:Y:S01]  /*1910*/  USHF.R.U32.HI UR4, URZ, 0x4, UR4 ;  /* 0x000000043f047899 */ /* 0x000fe20008011604 */
[----:B------:R-:W-:Y:S01]  /*1920*/  IMAD.U32 R62, RZ, RZ, UR47 ;  /* 0x0000002fff3e7e24 */ /* 0x000fe2000f8e00ff */
[----:B------:R-:W-:Y:S01]  /*1930*/  USHF.R.U32.HI UR5, URZ, 0x4, UR5 ;  /* 0x000000043f057899 */ /* 0x000fe20008011605 */
[----:B------:R-:W-:Y:S01]  /*1940*/  IMAD.WIDE R60, R5, 0x10, R60 ;  /* 0x00000010053c7825 */ /* 0x000fe200078e023c */
[----:B------:R-:W-:Y:S01]  /*1950*/  ULOP3.LUT UR4, UR4, 0x3fff, URZ, 0xc0, !UPT ;  /* 0x00003fff04047892 */ /* 0x000fe2000f8ec03f */
[----:B------:R-:W-:Y:S01]  /*1960*/  LOP3.LUT R63, R63, 0x8, RZ, 0xc, !PT ;  /* 0x000000083f3f7812 */ /* 0x000fe200078e0cff */
[----:B------:R-:W-:Y:S01]  /*1970*/  ULOP3.LUT UR5, UR5, 0x3fff, URZ, 0xc0, !UPT ;  /* 0x00003fff05057892 */ /* 0x000fe2000f8ec03f */
[----:B------:R-:W-:Y:S01]  /*1980*/  VIADD R64, R62, UR42 ;  /* 0x0000002a3e407c36 */ /* 0x000fe20008000000 */
[----:B------:R-:W-:Y:S01]  /*1990*/  LOP3.LUT R65, R65, 0x18, RZ, 0x3c, !PT ;  /* 0x0000001841417812 */ /* 0x000fe200078e3cff */
[----:B------:R-:W-:Y:S01]  /*19a0*/  VIADD R66, R66, UR6 ;  /* 0x0000000642427c36 */ /* 0x000fe20008000000 */
[----:B------:R-:W-:-:S02]  /*19b0*/  ULOP3.LUT UR44, UR4, 0x10000, URZ, 0xfc, !UPT ;  /* 0x00010000042c7892 */ /* 0x000fc4000f8efc3f */
[----:B------:R-:W-:-:S12]  /*19c0*/  ULOP3.LUT UR45, UR5, 0x10000, URZ, 0xfc, !UPT ;  /* 0x00010000052d7892 */ /* 0x000fd8000f8efc3f */
.L_x_103:
[----:B------:R-:W-:Y:S01]  /*19d0*/  SHF.L.U32 R3, R73, 0x1f, RZ ;  /* 0x0000001f49037819 */ /* 0x000fe200000006ff */
[----:B------:R-:W-:Y:S02]  /*19e0*/  ULDC UR4, c[0x0][0x28c] ;  /* 0x0000a30000047ab9 */ /* 0x000fe40000000800 */
[----:B------:R-:W-:Y:S01]  /*19f0*/  ISETP.LT.AND P1, PT, RZ, UR4, PT ;  /* 0x00000004ff007c0c */ /* 0x000fe2000bf21270 */
[----:B-1----:R-:W1:Y:S02]  /*1a00*/  SYNCS.PHASECHK.TRANS64.TRYWAIT P0, [R62+UR42], R3 ;  /* 0x000000033e0075a7 */ /* 0x002e64000800016a */
[----:B-1-34-:R-:W-:Y:S10]  /*1a10*/  @!P0 BRA `(.L_x_20) ;  /* 0x0000005000188947 */ /* 0x01aff40003800000 */
.L_x_149:
[----:B------:R-:W-:Y:S05]  /*1a20*/  @P1 BRA `(.L_x_21) ;  /* 0x0000000000401947 */ /* 0x000fea0003800000 */
[----:B------:R-:W-:Y:S01]  /*1a30*/  MOV R0, 0x0 ;  /* 0x0000000000007802 */ /* 0x000fe20000000f00 */
[----:B------:R-:W-:Y:S01]  /*1a40*/  ULDC.64 UR4, c[0x4][0x68] ;  /* 0x01001a0000047ab9 */ /* 0x000fe20000000a00 */
[----:B------:R-:W-:Y:S01]  /*1a50*/  ULDC.64 UR6, c[0x4][0x8] ;  /* 0x0100020000067ab9 */ /* 0x000fe20000000a00 */
[----:B------:R-:W-:Y:S01]  /*1a60*/  IMAD.U32 R4, RZ, RZ, UR4 ;  /* 0x00000004ff047e24 */ /* 0x000fe2000f8e00ff */
[----:B------:R2:W3:Y:S01]  /*1a70*/  LDC.64 R14, c[0x4][R0] ;  /* 0x01000000000e7b82 */ /* 0x0004e20000000a00 */
[----:B------:R-:W-:Y:S01]  /*1a80*/  IMAD.U32 R5, RZ, RZ, UR5 ;  /* 0x00000005ff057e24 */ /* 0x000fe2000f8e00ff */
[----:B------:R-:W-:Y:S01]  /*1a90*/  ULDC.64 UR4, c[0x4][0x70] ;  /* 0x01001c0000047ab9 */ /* 0x000fe20000000a00 */
[----:B------:R-:W-:Y:S02]  /*1aa0*/  IMAD.U32 R10, RZ, RZ, UR6 ;  /* 0x00000006ff0a7e24 */ /* 0x000fe4000f8e00ff */
[----:B------:R-:W-:Y:S02]  /*1ab0*/  IMAD.U32 R6, RZ, RZ, UR4 ;  /* 0x00000004ff067e24 */ /* 0x000fe4000f8e00ff */
[----:B------:R-:W-:-:S02]  /*1ac0*/  IMAD.U32 R7, RZ, RZ, UR5 ;  /* 0x00000005ff077e24 */ /* 0x000fc4000f8e00ff */
[----:B------:R-:W-:Y:S02]  /*1ad0*/  IMAD.U32 R11, RZ, RZ, UR7 ;  /* 0x00000007ff0b7e24 */ /* 0x000fe4000f8e00ff */
[----:B------:R-:W-:Y:S02]  /*1ae0*/  IMAD.MOV.U32 R8, RZ, RZ, 0x1e1 ;  /* 0x000001e1ff087424 */ /* 0x000fe400078e00ff */
[----:B0-----:R-:W-:Y:S02]  /*1af0*/  IMAD.MOV.U32 R12, RZ, RZ, 0x1 ;  /* 0x00000001ff0c7424 */ /* 0x001fe400078e00ff */
[----:B--2---:R-:W-:-:S07]  /*1b00*/  IMAD.MOV.U32 R13, RZ, RZ, RZ ;  /* 0x000000ffff0d7224 */ /* 0x004fce00078e00ff */
[----:B------:R-:W-:-:S07]  /*1b10*/  LEPC R20, `(.L_x_21) ;  /* 0x000000001014794e */ /* 0x000fce0000000000 */
[----:B-1-3-5:R-:W-:Y:S05]  /*1b20*/  CALL.ABS.NOINC R14 ;  /* 0x000000000e007343 */ /* 0x02afea0003c00000 */
.L_x_21:
[----:B------:R-:W-:-:S13]  /*1b30*/  ISETP.NE.AND P0, PT, R72, 0x3, PT ;  /* 0x000000034800780c */ /* 0x000fda0003f05270 */
[----:B------:R-:W-:Y:S05]  /*1b40*/  @!P0 BRA `(.L_x_22) ;  /* 0x0000000000048947 */ /* 0x000fea0003800000 */
[----:B------:R-:W-:Y:S01]  /*1b50*/  BPT.TRAP 0x1 ;  /* 0x000000040000795c */ /* 0x000fe20000300000 */
.L_x_22:
[----:B-1----:R-:W-:Y:S02]  /*1b60*/  IMAD.U32 R3, RZ, RZ, UR39 ;  /* 0x00000027ff037e24 */ /* 0x002fe4000f8e00ff */
[----:B------:R-:W-:-:S03]  /*1b70*/  IMAD.U32 R0, RZ, RZ, UR38 ;  /* 0x00000026ff007e24 */ /* 0x000fc6000f8e00ff */
[----:B------:R-:W-:Y:S02]  /*1b80*/  LEA R3, R3, UR41, 0x3 ;  /* 0x0000002903037c11 */ /* 0x000fe4000f8e18ff */
[----:B------:R-:W-:-:S04]  /*1b90*/  SHF.L.U32 R0, R0, 0x1f, RZ ;  /* 0x0000001f00007819 */ /* 0x000fc800000006ff */
[----:B------:R1:W2:Y:S01]  /*1ba0*/  SYNCS.PHASECHK.TRANS64.TRYWAIT P1, [R3+URZ], R0 ;  /* 0x00000000030075a7 */ /* 0x0002a2000802017f */
[----:B------:R-:W-:Y:S05]  /*1bb0*/  @!P0 BRA `(.L_x_23) ;  /* 0x0000000000048947 */ /* 0x000fea0003800000 */
[----:B------:R-:W-:Y:S01]  /*1bc0*/  BPT.TRAP 0x1 ;  /* 0x000000040000795c */ /* 0x000fe20000300000 */
.L_x_23:
[----:B--2---:R-:W-:Y:S05]  /*1bd0*/  @P1 BRA `(.L_x_24) ;  /* 0x0000000000081947 */ /* 0x004fea0003800000 */
[----:B------:R-:W2:Y:S02]  /*1be0*/  SYNCS.PHASECHK.TRANS64.TRYWAIT P1, [R3+URZ], R0 ;  /* 0x00000000030075a7 */ /* 0x000ea4000802017f */
[----:B--2---:R-:W-:Y:S05]  /*1bf0*/  @!P1 BRA `(.L_x_25) ;  /* 0x0000004c00b49947 */ /* 0x004fea0003800000 */
.L_x_24:
[----:B------:R-:W-:Y:S05]  /*1c00*/  WARPSYNC.ALL ;  /* 0x0000000000007948 */ /* 0x000fea0003800000 */
[----:B------:R-:W-:Y:S01]  /*1c10*/  ULEA UR4, UR39, UR45, 0x8 ;  /* 0x0000002d27047291 */ /* 0x000fe2000f8e403f */
[----:B------:R-:W-:Y:S01]  /*1c20*/  WARPGROUP.ARRIVE ;  /* 0x00000000000079c5 */ /* 0x000fe20000000000 */
[----:B------:R-:W-:Y:S01]  /*1c30*/  ULEA UR6, UR39, UR44, 0x8 ;  /* 0x0000002c27067291 */ /* 0x000fe2000f8e403f */
[----:B-12---:R-:W-:Y:S01]  /*1c40*/  IMAD.U32 R0, RZ, RZ, UR43 ;  /* 0x0000002bff007e24 */ /* 0x006fe2000f8e00ff */
[----:B------:R-:W-:Y:S01]  /*1c50*/  UMOV UR5, 0x80000020 ;  /* 0x8000002000057882 */ /* 0x000fe20000000000 */
[----:B------:R-:W-:-:S03]  /*1c60*/  UMOV UR7, 0x80000020 ;  /* 0x8000002000077882 */ /* 0x000fc60000000000 */
[----:B------:R-:W-:-:S03]  /*1c70*/  ISETP.GE.AND P1, PT, R0, 0x1, PT ;  /* 0x000000010000780c */ /* 0x000fc60003f26270 */
[----:B------:R-:W-:Y:S01]  /*1c80*/  HGMMA.64x64x16.F32 R24, gdesc[UR4], RZ, !UPT, gsb0 ;  /* 0x00e00000041879f0 */ /* 0x000fe2000c0008ff */
[----:B------:R-:W-:Y:S02]  /*1c90*/  UIADD3 UR4, UR4, 0x2, URZ ;  /* 0x0000000204047890 */ /* 0x000fe4000fffe03f */
[----:B------:R-:W-:Y:S01]  /*1ca0*/  UIADD3 UR6, UR6, 0x2, URZ ;  /* 0x0000000206067890 */ /* 0x000fe2000fffe03f */
[----:B------:R-:W-:Y:S01]  /*1cb0*/  UMOV UR5, 0x80000020 ;  /* 0x8000002000057882 */ /* 0x000fe20000000000 */
[----:B------:R-:W-:Y:S01]  /*1cc0*/  UMOV UR7, 0x80000020 ;  /* 0x8000002000077882 */ /* 0x000fe20000000000 */
[----:B------:R-:W-:Y:S02]  /*1cd0*/  WARPGROUP.DEPBAR.LE gsb0, 0x0 ;  /* 0x00008000000079c5 */ /* 0x000fe40000010000 */
[----:B------:R-:W-:-:S06]  /*1ce0*/  WARPGROUP.ARRIVE ;  /* 0x00000000000079c5 */ /* 0x000fcc0000000000 */
[----:B------:R-:W-:Y:S03]  /*1cf0*/  HGMMA.64x64x16.F32 R24, gdesc[UR4], R24, gsb0 ;  /* 0x00e00000041879f0 */ /* 0x000fe60008000818 */
[----:B------:R-:W-:Y:S02]  /*1d00*/  WARPGROUP.DEPBAR.LE gsb0, 0x0 ;  /* 0x00008000000079c5 */ /* 0x000fe40000010000 */
[----:B------:R-:W-:Y:S05]  /*1d10*/  @!P1 BRA `(.L_x_26) ;  /* 0x0000000000d49947 */ /* 0x000fea0003800000 */
[----:B------:R-:W-:Y:S01]  /*1d20*/  UIADD3 UR4, UR39, 0x1, URZ ;  /* 0x0000000127047890 */ /* 0x000fe2000fffe03f */
[----:B------:R-:W-:Y:S02]  /*1d30*/  IMAD.U32 R0, RZ, RZ, UR43 ;  /* 0x0000002bff007e24 */ /* 0x000fe4000f8e00ff */
[----:B------:R-:W-:Y:S01]  /*1d40*/  IMAD.U32 R3, RZ, RZ, UR39 ;  /* 0x00000027ff037e24 */ /* 0x000fe2000f8e00ff */
[----:B------:R-:W-:-:S04]  /*1d50*/  UISETP.NE.AND UP0, UPT, UR4, 0x1c, UPT ;  /* 0x0000001c0400788c */ /* 0x000fc8000bf05270 */
[----:B------:R-:W-:Y:S02]  /*1d60*/  USEL UR5, URZ, 0x1, UP0 ;  /* 0x000000013f057887 */ /* 0x000fe40008000000 */
[----:B------:R-:W-:Y:S02]  /*1d70*/  USEL UR8, UR4, URZ, UP0 ;  /* 0x0000003f04087287 */ /* 0x000fe40008000000 */
[----:B------:R-:W-:-:S06]  /*1d80*/  ULOP3.LUT UR5, UR38, UR5, URZ, 0x3c, !UPT ;  /* 0x0000000526057292 */ /* 0x000fcc000f8e3c3f */
[----:B------:R-:W-:-:S07]  /*1d90*/  IMAD.U32 R6, RZ, RZ, UR5 ;  /* 0x00000005ff067e24 */ /* 0x000fce000f8e00ff */
.L_x_33:
[----:B------:R-:W-:Y:S05]  /*1da0*/  @!P0 BRA `(.L_x_27) ;  /* 0x0000000000048947 */ /* 0x000fea0003800000 */
[----:B------:R-:W-:Y:S01]  /*1db0*/  BPT.TRAP 0x1 ;  /* 0x000000040000795c */ /* 0x000fe20000300000 */
.L_x_27:
[----:B------:R-:W-:Y:S01]  /*1dc0*/  ULEA UR4, UR8, UR41, 0x3 ;  /* 0x0000002908047291 */ /* 0x000fe2000f8e183f */
[----:B------:R-:W-:-:S08]  /*1dd0*/  SHF.L.U32 R4, R6, 0x1f, RZ ;  /* 0x0000001f06047819 */ /* 0x000fd000000006ff */
[----:B------:R1:W2:Y:S01]  /*1de0*/  SYNCS.PHASECHK.TRANS64.TRYWAIT P1, [UR4], R4 ;  /* 0x00000004ff0075a7 */ /* 0x0002a20008020144 */
[----:B------:R-:W-:Y:S05]  /*1df0*/  @!P0 BRA `(.L_x_28) ;  /* 0x0000000000048947 */ /* 0x000fea0003800000 */
[----:B------:R-:W-:Y:S01]  /*1e00*/  BPT.TRAP 0x1 ;  /* 0x000000040000795c */ /* 0x000fe20000300000 */
.L_x_28:
[----:B--2---:R-:W-:Y:S05]  /*1e10*/  @P1 BRA `(.L_x_29) ;  /* 0x0000000000081947 */ /* 0x004fea0003800000 */
[----:B------:R-:W2:Y:S02]  /*1e20*/  SYNCS.PHASECHK.TRANS64.TRYWAIT P1, [UR4], R4 ;  /* 0x00000004ff0075a7 */ /* 0x000ea40008020144 */
[----:B--2---:R-:W-:Y:S05]  /*1e30*/  @!P1 BRA `(.L_x_30) ;  /* 0x0000004c00389947 */ /* 0x004fea0003800000 */
.L_x_29:
[----:B------:R-:W-:Y:S01]  /*1e40*/  ULEA UR4, UR8, UR45, 0x8 ;  /* 0x0000002d08047291 */ /* 0x000fe2000f8e403f */
[----:B------:R-:W-:Y:S01]  /*1e50*/  WARPGROUP.ARRIVE ;  /* 0x00000000000079c5 */ /* 0x000fe20000000000 */
[----:B------:R-:W-:Y:S01]  /*1e60*/  ULEA UR6, UR8, UR44, 0x8 ;  /* 0x0000002c08067291 */ /* 0x000fe2000f8e403f */
[----:B------:R-:W-:Y:S01]  /*1e70*/  UMOV UR5, 0x80000020 ;  /* 0x8000002000057882 */ /* 0x000fe20000000000 */
[----:B------:R-:W-:-:S07]  /*1e80*/  UMOV UR7, 0x80000020 ;  /* 0x8000002000077882 */ /* 0x000fce0000000000 */
[----:B------:R-:W-:Y:S01]  /*1e90*/  HGMMA.64x64x16.F32 R24, gdesc[UR4], R24, gsb0 ;  /* 0x00e00000041879f0 */ /* 0x000fe20008000818 */
        /* <DEDUP_REMOVED lines=9> */
[----:B------:R-:W-:Y:S01]  /*1f30*/  BPT.TRAP 0x1 ;  /* 0x000000040000795c */ /* 0x000fe20000300000 */
.L_x_31:
[----:B------:R-:W-:-:S13]  /*1f40*/  ISETP.NE.AND P1, PT, R67, RZ, PT ;  /* 0x000000ff4300720c */ /* 0x000fda0003f25270 */
[----:B-12---:R-:W-:-:S05]  /*1f50*/  @P1 LEA R4, R3, UR41, 0x3 ;  /* 0x0000002903041c11 */ /* 0x006fca000f8e18ff */
[----:B------:R-:W-:-:S05]  /*1f60*/  @P1 VIADD R5, R4, 0xe0 ;  /* 0x000000e004051836 */ /* 0x000fca0000000000 */
[----:B------:R-:W-:-:S04]  /*1f70*/  @P1 PRMT R5, R56, 0x654, R5 ;  /* 0x0000065438051816 */ /* 0x000fc80000000005 */
[----:B------:R1:W-:Y:S01]  /*1f80*/  @P1 SYNCS.ARRIVE.TRANS64.RED.A1T0 RZ, [R5+URZ], RZ ;  /* 0x000000ff05ff19a7 */ /* 0x0003e2000810043f */
[----:B------:R-:W-:-:S13]  /*1f90*/  ISETP.GT.U32.AND P1, PT, R16, 0x1, PT ;  /* 0x000000011000780c */ /* 0x000fda0003f24070 */
[----:B-1----:R-:W-:Y:S05]  /*1fa0*/  @P1 BRA `(.L_x_32) ;  /* 0x0000000000041947 */ /* 0x002fea0003800000 */
[----:B------:R-:W-:Y:S01]  /*1fb0*/  BPT.TRAP 0x1 ;  /* 0x000000040000795c */ /* 0x000fe20000300000 */
.L_x_32:
[----:B------:R-:W-:Y:S01]  /*1fc0*/  UIADD3 UR8, UR8, 0x1, URZ ;  /* 0x0000000108087890 */ /* 0x000fe2000fffe03f */
[C---:B------:R-:W-:Y:S01]  /*1fd0*/  ISETP.GT.AND P2, PT, R0.reuse, 0x1, PT ;  /* 0x000000010000780c */ /* 0x040fe20003f44270 */
[----:B------:R-:W-:Y:S02]  /*1fe0*/  VIADD R3, R3, 0x1 ;  /* 0x0000000103037836 */ /* 0x000fe40000000000 */
[----:B------:R-:W-:Y:S01]  /*1ff0*/  UISETP.NE.AND UP0, UPT, UR8, 0x1c, UPT ;  /* 0x0000001c0800788c */ /* 0x000fe2000bf05270 */
[----:B------:R-:W-:Y:S02]  /*2000*/  VIADD R0, R0, 0xffffffff ;  /* 0xffffffff00007836 */ /* 0x000fe40000000000 */
[C---:B------:R-:W-:Y:S01]  /*2010*/  ISETP.NE.AND P1, PT, R3.reuse, 0x1c, PT ;  /* 0x0000001c0300780c */ /* 0x040fe20003f25270 */
[----:B------:R-:W-:Y:S02]  /*2020*/  USEL UR4, URZ, 0x1, UP0 ;  /* 0x000000013f047887 */ /* 0x000fe40008000000 */
[----:B------:R-:W-:Y:S01]  /*2030*/  USEL UR8, UR8, URZ, UP0 ;  /* 0x0000003f08087287 */ /* 0x000fe20008000000 */
[----:B------:R-:W-:-:S03]  /*2040*/  SEL R3, R3, RZ, P1 ;  /* 0x000000ff03037207 */ /* 0x000fc60000800000 */
[----:B------:R-:W-:Y:S01]  /*2050*/  LOP3.LUT R6, R6, UR4, RZ, 0x3c, !PT ;  /* 0x0000000406067c12 */ /* 0x000fe2000f8e3cff */
[----:B------:R-:W-:Y:S07]  /*2060*/  @P2 BRA `(.L_x_33) ;  /* 0xfffffffc004c2947 */ /* 0x000fee000383ffff */
.L_x_26:
[----:B------:R-:W1:Y:S01]  /*2070*/  LDC R0, c[0x0][0x28c] ;  /* 0x0000a300ff007b82 */ /* 0x000e620000000800 */
[----:B------:R2:W-:Y:S01]  /*2080*/  SYNCS.ARRIVE.TRANS64.A1T0 RZ, [R63+UR47], RZ ;  /* 0x000000ff3fff79a7 */ /* 0x0005e2000810002f */
[----:B-1----:R-:W-:-:S13]  /*2090*/  ISETP.GE.AND P1, PT, R0, 0x1, PT ;  /* 0x000000010000780c */ /* 0x002fda0003f26270 */
[----:B--2---:R-:W-:Y:S05]  /*20a0*/  @!P1 BRA `(.L_x_34) ;  /* 0x0000000000449947 */ /* 0x004fea0003800000 */
[----:B------:R-:W-:Y:S05]  /*20b0*/  @!P0 BRA `(.L_x_35) ;  /* 0x0000000000048947 */ /* 0x000fea0003800000 */
[----:B------:R-:W-:Y:S01]  /*20c0*/  BPT.TRAP 0x1 ;  /* 0x000000040000795c */ /* 0x000fe20000300000 */
.L_x_35:
[----:B------:R-:W-:-:S13]  /*20d0*/  ISETP.NE.AND P0, PT, R67, RZ, PT ;  /* 0x000000ff4300720c */ /* 0x000fda0003f05270 */
[----:B------:R-:W-:-:S05]  /*20e0*/  VOTEU.ANY UP0, P0 ;  /* 0x00000000003f7886 */ /* 0x000fca0000000100 */
[----:B------:R-:W-:-:S06]  /*20f0*/  @UP0 UIADD3 UR4, UR43, UR39, URZ ;  /* 0x000000272b040290 */ /* 0x000fcc000fffe03f */
[----:B------:R-:W-:Y:S02]  /*2100*/  IMAD.U32 R4, RZ, RZ, UR4 ;  /* 0x00000004ff047e24 */ /* 0x000fe4000f8e00ff */
[----:B------:R-:W-:-:S03]  /*2110*/  IMAD.U32 R3, RZ, RZ, UR4 ;  /* 0x00000004ff037e24 */ /* 0x000fc6000f8e00ff */
[----:B------:R-:W-:-:S05]  /*2120*/  @P0 SHF.R.U32.HI R4, RZ, 0x2, R4 ;  /* 0x00000002ff040819 */ /* 0x000fca0000011604 */
[----:B------:R-:W-:-:S04]  /*2130*/  @P0 IMAD.WIDE.U32 R4, R4, 0x24924925, RZ ;  /* 0x2492492504040825 */ /* 0x000fc800078e00ff */
[----:B------:R-:W-:-:S05]  /*2140*/  @P0 IMAD R4, R5, -0x1c, R3 ;  /* 0xffffffe405040824 */ /* 0x000fca00078e0203 */
[----:B------:R-:W-:-:S05]  /*2150*/  @P0 LEA R4, R4, UR41, 0x3 ;  /* 0x0000002904040c11 */ /* 0x000fca000f8e18ff */
[----:B------:R-:W-:-:S05]  /*2160*/  @P0 VIADD R3, R4, 0xe0 ;  /* 0x000000e004030836 */ /* 0x000fca0000000000 */
[----:B------:R-:W-:-:S04]  /*2170*/  @P0 PRMT R3, R56, 0x654, R3 ;  /* 0x0000065438030816 */ /* 0x000fc80000000003 */
[----:B------:R1:W-:Y:S01]  /*2180*/  @P0 SYNCS.ARRIVE.TRANS64.RED.A1T0 RZ, [R3+URZ], RZ ;  /* 0x000000ff03ff09a7 */ /* 0x0003e2000810043f */
[----:B------:R-:W-:-:S13]  /*2190*/  ISETP.GT.U32.AND P0, PT, R16, 0x1, PT ;  /* 0x000000011000780c */ /* 0x000fda0003f04070 */
[----:B-1----:R-:W-:Y:S05]  /*21a0*/  @P0 BRA `(.L_x_34) ;  /* 0x0000000000040947 */ /* 0x002fea0003800000 */
[----:B------:R-:W-:Y:S01]  /*21b0*/  BPT.TRAP 0x1 ;  /* 0x000000040000795c */ /* 0x000fe20000300000 */
.L_x_34:
[----:B------:R-:W-:Y:S01]  /*21c0*/  SHF.L.U32 R3, R73, 0x1f, RZ ;  /* 0x0000001f49037819 */ /* 0x000fe200000006ff */
[----:B------:R-:W-:Y:S01]  /*21d0*/  UIADD3 UR39, UR46, UR39, URZ ;  /* 0x000000272e277290 */ /* 0x000fe2000fffe03f */
[----:B------:R-:W1:Y:S01]  /*21e0*/  LDC R0, c[0x0][0x288] ;  /* 0x0000a200ff007b82 */ /* 0x000e620000000800 */
[----:B------:R-:W-:Y:S01]  /*21f0*/  UISETP.GE.U32.AND UP1, UPT, UR46, 0x1c, UPT ;  /* 0x0000001c2e00788c */ /* 0x000fe2000bf26070 */
[----:B------:R-:W-:Y:S01]  /*2200*/  IMAD.SHL.U32 R8, R59, 0x2, RZ ;  /* 0x000000023b087824 */ /* 0x000fe200078e00ff */
[----:B------:R-:W-:Y:S02]  /*2210*/  UISETP.GT.U32.AND UP0, UPT, UR39, 0x1b, UPT ;  /* 0x0000001b2700788c */ /* 0x000fe4000bf04070 */
[----:B------:R-:W-:Y:S02]  /*2220*/  USHF.R.U32.HI UR4, URZ, 0x2, UR39 ;  /* 0x000000023f047899 */ /* 0x000fe40008011627 */
[----:B------:R-:W-:Y:S01]  /*2230*/  UISETP.LT.U32.AND UP0, UPT, UR46, 0x1c, UP0 ;  /* 0x0000001c2e00788c */ /* 0x000fe20008701070 */
[----:B------:R-:W2:Y:S01]  /*2240*/  SYNCS.PHASECHK.TRANS64.TRYWAIT P0, [R62+UR42+0x10], R3 ;  /* 0x000010033e0075a7 */ /* 0x000ea2000800016a */
[----:B------:R-:W-:Y:S01]  /*2250*/  UIMAD.WIDE.U32 UR4, UR4, 0x24924925, URZ ;  /* 0x24924925040478a5 */ /* 0x000fe2000f8e003f */
[----:B------:R-:W-:Y:S01]  /*2260*/  SHF.R.S32.HI R9, RZ, 0x1f, R8 ;  /* 0x0000001fff097819 */ /* 0x000fe20000011408 */
[----:B------:R-:W-:-:S02]  /*2270*/  USEL UR6, URZ, 0x1, !UP0 ;  /* 0x000000013f067887 */ /* 0x000fc4000c000000 */
[----:B------:R-:W-:Y:S02]  /*2280*/  UIMAD UR39, UR5, -0x1c, UR39 ;  /* 0xffffffe4052778a4 */ /* 0x000fe4000f8e0227 */
[----:B------:R-:W-:-:S04]  /*2290*/  ULOP3.LUT UR38, UR38, UR6, URZ, 0x3c, !UPT ;  /* 0x0000000626267292 */ /* 0x000fc8000f8e3c3f */
[----:B------:R-:W-:Y:S01]  /*22a0*/  @UP1 ULOP3.LUT UR38, UR38, 0x1, UR5, 0x78, !UPT ;  /* 0x0000000126261892 */ /* 0x000fe2000f8e7805 */
[----:B-12---:R-:W-:Y:S11]  /*22b0*/  @!P0 BRA `(.L_x_36) ;  /* 0x0000004800308947 */ /* 0x006ff60003800000 */
.L_x_150:
[----:B------:R-:W-:Y:S01]  /*22c0*/  IMAD.SHL.U32 R7, R19, 0x40, RZ ;  /* 0x0000004013077824 */ /* 0x000fe200078e00ff */
[----:B------:R-:W-:Y:S01]  /*22d0*/  ULDC UR6, c[0x0][0x284] ;  /* 0x0000a10000067ab9 */ /* 0x000fe20000000800 */
[----:B------:R-:W-:Y:S01]  /*22e0*/  IMAD.SHL.U32 R14, R22, 0x40, RZ ;  /* 0x00000040160e7824 */ /* 0x000fe200078e00ff */
[----:B------:R-:W-:Y:S01]  /*22f0*/  SHF.R.S32.HI R11, RZ, 0x1f, R2 ;  /* 0x0000001fff0b7819 */ /* 0x000fe20000011402 */
[----:B------:R-:W-:Y:S01]  /*2300*/  ULDC.64 UR4, c[0x0][0x5d0] ;  /* 0x0001740000047ab9 */ /* 0x000fe20000000a00 */
[----:B------:R-:W-:Y:S01]  /*2310*/  ISETP.GE.AND P0, PT, R7, UR6, PT ;  /* 0x0000000607007c0c */ /* 0x000fe2000bf06270 */
[----:B------:R-:W-:Y:S01]  /*2320*/  IMAD.WIDE.U32 R4, R2, UR4, R8 ;  /* 0x0000000402047c25 */ /* 0x000fe2000f8e0008 */
[----:B------:R-:W-:Y:S02]  /*2330*/  SHF.R.S32.HI R15, RZ, 0x1f, R14 ;  /* 0x0000001fff0f7819 */ /* 0x000fe4000001140e */
[C---:B------:R-:W-:Y:S01]  /*2340*/  ISETP.GE.OR P0, PT, R14.reuse, R0, P0 ;  /* 0x000000000e00720c */ /* 0x040fe20000706670 */
[----:B-1----:R-:W-:Y:S01]  /*2350*/  IMAD R3, R11, UR4, RZ ;  /* 0x000000040b037c24 */ /* 0x002fe2000f8e02ff */
[----:B------:R-:W-:-:S03]  /*2360*/  IADD3 R4, P1, R14, R4, RZ ;  /* 0x000000040e047210 */ /* 0x000fc60007f3e0ff */
[----:B------:R-:W-:-:S05]  /*2370*/  IMAD R3, R2, UR5, R3 ;  /* 0x0000000502037c24 */ /* 0x000fca000f8e0203 */
[----:B------:R-:W-:-:S03]  /*2380*/  IADD3.X R5, R15, R5, R3, P1, !PT ;  /* 0x000000050f057210 */ /* 0x000fc60000ffe403 */
[----:B------:R-:W-:Y:S05]  /*2390*/  @P0 BRA `(.L_x_37) ;  /* 0x0000002000940947 */ /* 0x000fea0003800000 */
[----:B------:R-:W1:Y:S01]  /*23a0*/  LDC.64 R76, c[0x0][0x5c8] ;  /* 0x00017200ff4c7b82 */ /* 0x000e620000000a00 */
[----:B-----5:R-:W-:Y:S01]  /*23b0*/  FSETP.NEU.AND P1, PT, R58, RZ, PT ;  /* 0x000000ff3a00720b */ /* 0x020fe20003f2d000 */
[----:B------:R-:W-:Y:S01]  /*23c0*/  IMAD R3, R59, -0x2, R0 ;  /* 0xfffffffe3b037824 */ /* 0x000fe200078e0200 */
[----:B------:R-:W-:Y:S01]  /*23d0*/  BSSY B0, `(.L_x_37) ;  /* 0x0000221000007945 */ /* 0x000fe20003800000 */
[----:B------:R-:W-:-:S04]  /*23e0*/  IMAD.WIDE R68, R19, 0x40, R60 ;  /* 0x0000004013447825 */ /* 0x000fc800078e023c */
[----:B------:R-:W-:Y:S02]  /*23f0*/  IMAD.IADD R3, R3, 0x1, -R14 ;  /* 0x0000000103037824 */ /* 0x000fe400078e0a0e */
[----:B------:R-:W-:-:S03]  /*2400*/  IMAD.IADD R0, R66, 0x1, -R7 ;  /* 0x0000000142007824 */ /* 0x000fc600078e0a07 */
[----:B------:R-:W-:-:S04]  /*2410*/  ISETP.GT.AND P0, PT, R3, RZ, PT ;  /* 0x000000ff0300720c */ /* 0x000fc80003f04270 */
[----:B------:R-:W-:Y:S01]  /*2420*/  ISETP.GT.AND P3, PT, R0, RZ, P0 ;  /* 0x000000ff0000720c */ /* 0x000fe20000764270 */
[-C--:B-1----:R-:W-:Y:S02]  /*2430*/  IMAD R6, R69, R76.reuse, RZ ;  /* 0x0000004c45067224 */ /* 0x082fe400078e02ff */
[----:B------:R-:W-:-:S04]  /*2440*/  IMAD.WIDE.U32 R70, R68, R76, R4 ;  /* 0x0000004c44467225 */ /* 0x000fc800078e0004 */
[----:B------:R-:W-:-:S04]  /*2450*/  IMAD R5, R68, R77, R6 ;  /* 0x0000004d44057224 */ /* 0x000fc800078e0206 */
[----:B------:R-:W-:Y:S01]  /*2460*/  IMAD.IADD R83, R71, 0x1, R5 ;  /* 0x0000000147537824 */ /* 0x000fe200078e0205 */
[----:B------:R-:W-:Y:S06]  /*2470*/  @!P1 BRA `(.L_x_38) ;  /* 0x0000001400e09947 */ /* 0x000fec0003800000 */
[----:B------:R-:W1:Y:S01]  /*2480*/  LDC.64 R74, c[0x0][0x5b8] ;  /* 0x00016e00ff4a7b82 */ /* 0x000e620000000a00 */
[----:B------:R-:W-:-:S07]  /*2490*/  ULDC.64 UR4, c[0x0][0x5c0] ;  /* 0x0001700000047ab9 */ /* 0x000fce0000000a00 */
[----:B------:R-:W2:Y:S08]  /*24a0*/  LDC.64 R78, c[0x0][0x5b0] ;  /* 0x00016c00ff4e7b82 */ /* 0x000eb00000000a00 */
[----:B------:R-:W0:Y:S01]  /*24b0*/  LDC.64 R80, c[0x0][0x5a8] ;  /* 0x00016a00ff507b82 */ /* 0x000e220000000a00 */
[-C--:B-1----:R-:W-:Y:S02]  /*24c0*/  IMAD R6, R11, R74.reuse, RZ ;  /* 0x0000004a0b067224 */ /* 0x082fe400078e02ff */
[----:B------:R-:W-:-:S04]  /*24d0*/  IMAD.WIDE.U32 R4, R2, R74, R8 ;  /* 0x0000004a02047225 */ /* 0x000fc800078e0008 */
[----:B------:R-:W-:Y:S01]  /*24e0*/  IMAD R71, R2, R75, R6 ;  /* 0x0000004b02477224 */ /* 0x000fe200078e0206 */
[----:B------:R-:W-:Y:S01]  /*24f0*/  IADD3 R10, P1, R14, R4, RZ ;  /* 0x000000040e0a7210 */ /* 0x000fe20007f3e0ff */
[----:B--2---:R-:W-:-:S03]  /*2500*/  IMAD R4, R69, R78, RZ ;  /* 0x0000004e45047224 */ /* 0x004fc600078e02ff */
[----:B------:R-:W-:Y:S01]  /*2510*/  IADD3.X R11, R15, R5, R71, P1, !PT ;  /* 0x000000050f0b7210 */ /* 0x000fe20000ffe447 */
[C---:B------:R-:W-:Y:S02]  /*2520*/  IMAD R75, R68.reuse, R79, R4 ;  /* 0x0000004f444b7224 */ /* 0x040fe400078e0204 */
[----:B------:R-:W-:-:S04]  /*2530*/  IMAD.WIDE.U32 R4, R68, R78, R10 ;  /* 0x0000004e44047225 */ /* 0x000fc800078e000a */
[----:B------:R-:W-:Y:S01]  /*2540*/  IMAD.IADD R5, R5, 0x1, R75 ;  /* 0x0000000105057824 */ /* 0x000fe200078e024b */
[----:B0-----:R-:W-:-:S04]  /*2550*/  LEA R12, P1, R4, R80, 0x1 ;  /* 0x00000050040c7211 */ /* 0x001fc800078208ff */
[----:B------:R-:W-:-:S05]  /*2560*/  LEA.HI.X R13, R4, R81, R5, 0x1, P1 ;  /* 0x00000051040d7211 */ /* 0x000fca00008f0c05 */
[----:B------:R0:W2:Y:S01]  /*2570*/  @P3 LDG.E.LTC128B.U16 R19, desc[UR36][R12.64] ;  /* 0x000000240c133981 */ /* 0x0000a2000c1e1520 */
[----:B------:R-:W-:Y:S01]  /*2580*/  IMAD.WIDE.U32 R4, R68, R78, R14 ;  /* 0x0000004e44047225 */ /* 0x000fe200078e000e */
[----:B------:R-:W-:Y:S02]  /*2590*/  BSSY B1, `(.L_x_39) ;  /* 0x0000014000017945 */ /* 0x000fe40003800000 */
[----:B------:R-:W-:-:S04]  /*25a0*/  IADD3 R20, P1, R8, R4, RZ ;  /* 0x0000000408147210 */ /* 0x000fc80007f3e0ff */
[----:B------:R-:W-:Y:S01]  /*25b0*/  IADD3.X R21, R9, R75, R5, P1, !PT ;  /* 0x0000004b09157210 */ /* 0x000fe20000ffe405 */
[----:B0-----:R-:W-:Y:S01]  /*25c0*/  IMAD.SHL.U32 R12, R78, 0x8, RZ ;  /* 0x000000084e0c7824 */ /* 0x001fe200078e00ff */
[----:B------:R-:W-:Y:S02]  /*25d0*/  LEA R6, P1, R70, UR4, 0x1 ;  /* 0x0000000446067c11 */ /* 0x000fe4000f8208ff */
[----:B------:R-:W-:Y:S01]  /*25e0*/  SHF.L.U64.HI R13, R78, 0x3, R79 ;  /* 0x000000034e0d7819 */ /* 0x000fe2000001024f */
[----:B------:R-:W-:-:S04]  /*25f0*/  IMAD.WIDE.U32 R20, R2, R74, R20 ;  /* 0x0000004a02147225 */ /* 0x000fc800078e0014 */
[----:B------:R-:W-:Y:S01]  /*2600*/  IMAD.IADD R5, R71, 0x1, R21 ;  /* 0x0000000147057824 */ /* 0x000fe200078e0215 */
[----:B------:R-:W-:-:S04]  /*2610*/  LEA R4, P4, R20, R80, 0x1 ;  /* 0x0000005014047211 */ /* 0x000fc800078808ff */
[----:B------:R-:W-:Y:S01]  /*2620*/  LEA.HI.X R5, R20, R81, R5, 0x1, P4 ;  /* 0x0000005114057211 */ /* 0x000fe200020f0c05 */
[----:B--2---:R-:W-:-:S05]  /*2630*/  HADD2.F32 R7, -RZ, R19.H0_H0 ;  /* 0x20000013ff077230 */ /* 0x004fca0000004100 */
[----:B------:R-:W-:-:S04]  /*2640*/  FMUL R7, R7, R58 ;  /* 0x0000003a07077220 */ /* 0x000fc80000400000 */
[----:B------:R-:W-:Y:S01]  /*2650*/  FFMA R24, R24, R57, R7 ;  /* 0x0000003918187223 */ /* 0x000fe20000000007 */
[----:B------:R-:W-:Y:S02]  /*2660*/  LEA.HI.X R7, R70, UR5, R83, 0x1, P1 ;  /* 0x0000000546077c11 */ /* 0x000fe400088f0c53 */
[----:B------:R-:W-:Y:S02]  /*2670*/  ISETP.GT.AND P1, PT, R3, 0x1, PT ;  /* 0x000000010300780c */ /* 0x000fe40003f24270 */
[----:B------:R-:W-:Y:S02]  /*2680*/  F2FP.F16.F32.PACK_AB R24, RZ, R24 ;  /* 0x00000018ff18723e */ /* 0x000fe400000000ff */
[----:B------:R-:W-:-:S03]  /*2690*/  ISETP.GT.AND P2, PT, R0, RZ, P1 ;  /* 0x000000ff0000720c */ /* 0x000fc60000f44270 */
[----:B------:R0:W-:Y:S10]  /*26a0*/  @P3 STG.E.U16 desc[UR36][R6.64], R24 ;  /* 0x0000001806003986 */ /* 0x0001f4000c101524 */
[----:B------:R-:W-:Y:S05]  /*26b0*/  @!P2 BRA `(.L_x_40) ;  /* 0x000000000004a947 */ /* 0x000fea0003800000 */
[----:B------:R1:W5:Y:S02]  /*26c0*/  LDG.E.LTC128B.U16 R19, desc[UR36][R4.64+0x2] ;  /* 0x0000022404137981 */ /* 0x000364000c1e1520 */
.L_x_40:
[----:B------:R-:W-:Y:S05]  /*26d0*/  BSYNC B1 ;  /* 0x0000000000017941 */ /* 0x000fea0003800000 */
.L_x_39:
[----:B-----5:R-:W-:Y:S01]  /*26e0*/  HADD2.F32 R21, -RZ, R19.H0_H0 ;  /* 0x20000013ff157230 */ /* 0x020fe20000004100 */
[----:B------:R-:W-:Y:S01]  /*26f0*/  ISETP.GT.AND P0, PT, R0, 0x8, P0 ;  /* 0x000000080000780c */ /* 0x000fe20000704270 */
[----:B------:R-:W-:-:S04]  /*2700*/  IMAD.WIDE.U32 R68, R68, R78, R12 ;  /* 0x0000004e44447225 */ /* 0x000fc800078e000c */
[----:B------:R-:W-:Y:S01]  /*2710*/  FMUL R12, R21, R58 ;  /* 0x0000003a150c7220 */ /* 0x000fe20000400000 */
[----:B------:R-:W-:Y:S01]  /*2720*/  IMAD.IADD R75, R75, 0x1, R69 ;  /* 0x000000014b4b7824 */ /* 0x000fe200078e0245 */
[----:B------:R-:W-:Y:S02]  /*2730*/  IADD3 R10, P3, R10, R68, RZ ;  /* 0x000000440a0a7210 */ /* 0x000fe40007f7e0ff */
[----:B------:R-:W-:-:S03]  /*2740*/  FFMA R25, R25, R57, R12 ;  /* 0x0000003919197223 */ /* 0x000fc6000000000c */
[----:B------:R-:W-:Y:S01]  /*2750*/  IMAD.X R11, R75, 0x1, R11, P3 ;  /* 0x000000014b0b7824 */ /* 0x000fe200018e060b */
[C---:B------:R-:W-:Y:S02]  /*2760*/  LEA R12, P3, R10.reuse, R80, 0x1 ;  /* 0x000000500a0c7211 */ /* 0x040fe400078608ff */
[----:B------:R-:W-:Y:S02]  /*2770*/  F2FP.F16.F32.PACK_AB R25, RZ, R25 ;  /* 0x00000019ff19723e */ /* 0x000fe400000000ff */
[----:B------:R-:W-:-:S03]  /*2780*/  LEA.HI.X R13, R10, R81, R11, 0x1, P3 ;  /* 0x000000510a0d7211 */ /* 0x000fc600018f0c0b */
[----:B------:R2:W-:Y:S04]  /*2790*/  @P2 STG.E.U16 desc[UR36][R6.64+0x2], R25 ;  /* 0x0000021906002986 */ /* 0x0005e8000c101524 */
[----:B------:R-:W3:Y:S01]  /*27a0*/  @P0 LDG.E.LTC128B.U16 R19, desc[UR36][R12.64] ;  /* 0x000000240c130981 */ /* 0x000ee2000c1e1520 */
[----:B------:R-:W-:Y:S01]  /*27b0*/  IADD3 R14, P2, P3, R8, R68, R14 ;  /* 0x00000044080e7210 */ /* 0x000fe20007b5e00e */
[----:B------:R-:W-:Y:S01]  /*27c0*/  BSSY B1, `(.L_x_41) ;  /* 0x0000011000017945 */ /* 0x000fe20003800000 */
[----:B------:R-:W-:Y:S02]  /*27d0*/  ISETP.GT.AND P1, PT, R0, 0x8, P1 ;  /* 0x000000080000780c */ /* 0x000fe40000f24270 */
[----:B------:R-:W-:Y:S02]  /*27e0*/  IADD3.X R15, R9, R75, R15, P2, P3 ;  /* 0x0000004b090f7210 */ /* 0x000fe400017e640f */
[----:B------:R-:W-:-:S02]  /*27f0*/  SHF.L.U64.HI R9, R76, 0x4, R77 ;  /* 0x000000044c097819 */ /* 0x000fc4000001024d */
[----:B------:R-:W-:Y:S01]  /*2800*/  LEA R10, P2, R76, R6, 0x4 ;  /* 0x000000064c0a7211 */ /* 0x000fe200078420ff */
[----:B------:R-:W-:-:S04]  /*2810*/  IMAD.WIDE.U32 R14, R2, R74, R14 ;  /* 0x0000004a020e7225 */ /* 0x000fc800078e000e */
[----:B------:R-:W-:Y:S01]  /*2820*/  IMAD.IADD R2, R71, 0x1, R15 ;  /* 0x0000000147027824 */ /* 0x000fe200078e020f */
[----:B------:R-:W-:Y:S01]  /*2830*/  LEA R8, P3, R14, R80, 0x1 ;  /* 0x000000500e087211 */ /* 0x000fe200078608ff */
[----:B---3--:R-:W-:-:S05]  /*2840*/  HADD2.F32 R11, -RZ, R19.H0_H0 ;  /* 0x20000013ff0b7230 */ /* 0x008fca0000004100 */
[----:B------:R-:W-:-:S04]  /*2850*/  FMUL R11, R11, R58 ;  /* 0x0000003a0b0b7220 */ /* 0x000fc80000400000 */
[----:B------:R-:W-:-:S05]  /*2860*/  FFMA R11, R26, R57, R11 ;  /* 0x000000391a0b7223 */ /* 0x000fca000000000b */
[----:B------:R-:W-:Y:S01]  /*2870*/  F2FP.F16.F32.PACK_AB R12, RZ, R11 ;  /* 0x0000000bff0c723e */ /* 0x000fe200000000ff */
[----:B------:R-:W-:Y:S01]  /*2880*/  IMAD.X R11, R9, 0x1, R7, P2 ;  /* 0x00000001090b7824 */ /* 0x000fe200010e0607 */
[----:B------:R-:W-:-:S04]  /*2890*/  LEA.HI.X R9, R14, R81, R2, 0x1, P3 ;  /* 0x000000510e097211 */ /* 0x000fc800018f0c02 */
[----:B------:R2:W-:Y:S01]  /*28a0*/  @P0 STG.E.U16 desc[UR36][R10.64], R12 ;  /* 0x0000000c0a000986 */ /* 0x0005e2000c101524 */
[----:B------:R-:W-:Y:S05]  /*28b0*/  @!P1 BRA `(.L_x_42) ;  /* 0x0000000000049947 */ /* 0x000fea0003800000 */
[----:B------:R3:W5:Y:S02]  /*28c0*/  LDG.E.LTC128B.U16 R19, desc[UR36][R8.64+0x2] ;  /* 0x0000022408137981 */ /* 0x000764000c1e1520 */
.L_x_42:
[----:B------:R-:W-:Y:S05]  /*28d0*/  BSYNC B1 ;  /* 0x0000000000017941 */ /* 0x000fea0003800000 */
.L_x_41:
[----:B-----5:R-:W-:Y:S01]  /*28e0*/  HADD2.F32 R13, -RZ, R19.H0_H0 ;  /* 0x20000013ff0d7230 */ /* 0x020fe20000004100 */
[----:B------:R-:W-:Y:S01]  /*28f0*/  ISETP.GT.AND P0, PT, R3, 0x8, PT ;  /* 0x000000080300780c */ /* 0x000fe20003f04270 */
[----:B------:R-:W-:Y:S03]  /*2900*/  BSSY B1, `(.L_x_43) ;  /* 0x0000008000017945 */ /* 0x000fe60003800000 */
[----:B------:R-:W-:Y:S01]  /*2910*/  FMUL R2, R13, R58 ;  /* 0x0000003a0d027220 */ /* 0x000fe20000400000 */
[----:B------:R-:W-:-:S03]  /*2920*/  ISETP.GT.AND P2, PT, R0, RZ, P0 ;  /* 0x000000ff0000720c */ /* 0x000fc60000744270 */
[----:B------:R-:W-:-:S05]  /*2930*/  FFMA R2, R27, R57, R2 ;  /* 0x000000391b027223 */ /* 0x000fca0000000002 */
[----:B------:R-:W-:-:S05]  /*2940*/  F2FP.F16.F32.PACK_AB R2, RZ, R2 ;  /* 0x00000002ff02723e */ /* 0x000fca00000000ff */
[----:B------:R4:W-:Y:S01]  /*2950*/  @P1 STG.E.U16 desc[UR36][R10.64+0x2], R2 ;  /* 0x000002020a001986 */ /* 0x0009e2000c101524 */
[----:B------:R-:W-:Y:S05]  /*2960*/  @!P2 BRA `(.L_x_44) ;  /* 0x000000000004a947 */ /* 0x000fea0003800000 */
[----:B------:R0:W5:Y:S02]  /*2970*/  LDG.E.LTC128B.U16 R19, desc[UR36][R4.64+0x10] ;  /* 0x0000102404137981 */ /* 0x000164000c1e1520 */
.L_x_44:
[----:B------:R-:W-:Y:S05]  /*2980*/  BSYNC B1 ;  /* 0x0000000000017941 */ /* 0x000fea0003800000 */
.L_x_43:
        /* <DEDUP_REMOVED lines=10> */
.L_x_46:
[----:B------:R-:W-:Y:S05]  /*2a30*/  BSYNC B1 ;  /* 0x0000000000017941 */ /* 0x000fea0003800000 */
.L_x_45:
[----:B0----5:R-:W-:Y:S01]  /*2a40*/  HADD2.F32 R13, -RZ, R19.H0_H0 ;  /* 0x20000013ff0d7230 */ /* 0x021fe20000004100 */
[----:B------:R-:W-:Y:S01]  /*2a50*/  ISETP.GT.AND P0, PT, R0, 0x8, P0 ;  /* 0x000000080000780c */ /* 0x000fe20000704270 */
[----:B------:R-:W-:Y:S03]  /*2a60*/  BSSY B1, `(.L_x_47) ;  /* 0x0000007000017945 */ /* 0x000fe60003800000 */
[----:B----4-:R-:W-:-:S04]  /*2a70*/  FMUL R2, R13, R58 ;  /* 0x0000003a0d027220 */ /* 0x010fc80000400000 */
[----:B------:R-:W-:-:S05]  /*2a80*/  FFMA R2, R29, R57, R2 ;  /* 0x000000391d027223 */ /* 0x000fca0000000002 */
[----:B------:R-:W-:-:S05]  /*2a90*/  F2FP.F16.F32.PACK_AB R2, RZ, R2 ;  /* 0x00000002ff02723e */ /* 0x000fca00000000ff */
[----:B------:R0:W-:Y:S01]  /*2aa0*/  @P3 STG.E.U16 desc[UR36][R6.64+0x12], R2 ;  /* 0x0000120206003986 */ /* 0x0001e2000c101524 */
[----:B------:R-:W-:Y:S05]  /*2ab0*/  @!P0 BRA `(.L_x_48) ;  /* 0x0000000000048947 */ /* 0x000fea0003800000 */
[----:B------:R4:W5:Y:S02]  /*2ac0*/  LDG.E.LTC128B.U16 R19, desc[UR36][R8.64+0x10] ;  /* 0x0000102408137981 */ /* 0x000964000c1e1520 */
.L_x_48:
[----:B------:R-:W-:Y:S05]  /*2ad0*/  BSYNC B1 ;  /* 0x0000000000017941 */ /* 0x000fea0003800000 */
.L_x_47:
[----:B-----5:R-:W-:Y:S01]  /*2ae0*/  HADD2.F32 R13, -RZ, R19.H0_H0 ;  /* 0x20000013ff0d7230 */ /* 0x020fe20000004100 */
[----:B------:R-:W-:Y:S01]  /*2af0*/  ISETP.GT.AND P1, PT, R0, 0x8, P1 ;  /* 0x000000080000780c */ /* 0x000fe20000f24270 */
[----:B------:R-:W-:Y:S03]  /*2b00*/  BSSY B1, `(.L_x_49) ;  /* 0x0000007000017945 */ /* 0x000fe60003800000 */
[----:B------:R-:W-:-:S04]  /*2b10*/  FMUL R13, R13, R58 ;  /* 0x0000003a0d0d7220 */ /* 0x000fc80000400000 */
[----:B------:R-:W-:-:S05]  /*2b20*/  FFMA R13, R30, R57, R13 ;  /* 0x000000391e0d7223 */ /* 0x000fca000000000d */
[----:B------:R-:W-:-:S05]  /*2b30*/  F2FP.F16.F32.PACK_AB R13, RZ, R13 ;  /* 0x0000000dff0d723e */ /* 0x000fca00000000ff */
[----:B------:R0:W-:Y:S01]  /*2b40*/  @P0 STG.E.U16 desc[UR36][R10.64+0x10], R13 ;  /* 0x0000100d0a000986 */ /* 0x0001e2000c101524 */
[----:B------:R-:W-:Y:S05]  /*2b50*/  @!P1 BRA `(.L_x_50) ;  /* 0x0000000000049947 */ /* 0x000fea0003800000 */
[----:B------:R0:W5:Y:S02]  /*2b60*/  LDG.E.LTC128B.U16 R19, desc[UR36][R8.64+0x12] ;  /* 0x0000122408137981 */ /* 0x000164000c1e1520 */
.L_x_50:
[----:B------:R-:W-:Y:S05]  /*2b70*/  BSYNC B1 ;  /* 0x0000000000017941 */ /* 0x000fea0003800000 */
.L_x_49:
[----:B0----5:R-:W-:Y:S01]  /*2b80*/  HADD2.F32 R13, -RZ, R19.H0_H0 ;  /* 0x20000013ff0d7230 */ /* 0x021fe20000004100 */
        /* <DEDUP_REMOVED lines=9> */
.L_x_52:
[----:B------:R-:W-:Y:S05]  /*2c20*/  BSYNC B1 ;  /* 0x0000000000017941 */ /* 0x000fea0003800000 */
.L_x_51:
        /* <DEDUP_REMOVED lines=10> */
.L_x_54:
[----:B------:R-:W-:Y:S05]  /*2cd0*/  BSYNC B1 ;  /* 0x0000000000017941 */ /* 0x000fea0003800000 */
.L_x_53:
[----:B0----5:R-:W-:Y:S01]  /*2ce0*/  HADD2.F32 R13, -RZ, R19.H0_H0 ;  /* 0x20000013ff0d7230 */ /* 0x021fe20000004100 */
        /* <DEDUP_REMOVED lines=8> */
.L_x_56:
[----:B------:R-:W-:Y:S05]  /*2d70*/  BSYNC B1 ;  /* 0x0000000000017941 */ /* 0x000fea0003800000 */
.L_x_55:
        /* <DEDUP_REMOVED lines=9> */
.L_x_58:
[----:B------:R-:W-:Y:S05]  /*2e10*/  BSYNC B1 ;  /* 0x0000000000017941 */ /* 0x000fea0003800000 */
.L_x_57:
        /* <DEDUP_REMOVED lines=10> */
.L_x_60:
[----:B------:R-:W-:Y:S05]  /*2ec0*/  BSYNC B1 ;  /* 0x0000000000017941 */ /* 0x000fea0003800000 */
.L_x_59:
        /* <DEDUP_REMOVED lines=10> */
.L_x_62:
[----:B------:R-:W-:Y:S05]  /*2f70*/  BSYNC B1 ;  /* 0x0000000000017941 */ /* 0x000fea0003800000 */
.L_x_61:
        /* <DEDUP_REMOVED lines=9> */
.L_x_64:
[----:B------:R-:W-:Y:S05]  /*3010*/  BSYNC B1 ;  /* 0x0000000000017941 */ /* 0x000fea0003800000 */
.L_x_63:
        /* <DEDUP_REMOVED lines=9> */
.L_x_66:
[----:B------:R-:W-:Y:S05]  /*30b0*/  BSYNC B1 ;  /* 0x0000000000017941 */ /* 0x000fea0003800000 */
.L_x_65:
        /* <DEDUP_REMOVED lines=10> */
.L_x_68:
[----:B------:R-:W-:Y:S05]  /*3160*/  BSYNC B1 ;  /* 0x0000000000017941 */ /* 0x000fea0003800000 */
.L_x_67:
        /* <DEDUP_REMOVED lines=10> */
.L_x_70:
[----:B------:R-:W-:Y:S05]  /*3210*/  BSYNC B1 ;  /* 0x0000000000017941 */ /* 0x000fea0003800000 */
.L_x_69:
        /* <DEDUP_REMOVED lines=9> */
.L_x_72:
[----:B------:R-:W-:Y:S05]  /*32b0*/  BSYNC B1 ;  /* 0x0000000000017941 */ /* 0x000fea0003800000 */
.L_x_71:
        /* <DEDUP_REMOVED lines=9> */
.L_x_74:
[----:B------:R-:W-:Y:S05]  /*3350*/  BSYNC B1 ;  /* 0x0000000000017941 */ /* 0x000fea0003800000 */
.L_x_73:
        /* <DEDUP_REMOVED lines=10> */
.L_x_76:
[----:B------:R-:W-:Y:S05]  /*3400*/  BSYNC B1 ;  /* 0x0000000000017941 */ /* 0x000fea0003800000 */
.L_x_75:
        /* <DEDUP_REMOVED lines=10> */
.L_x_78:
[----:B------:R-:W-:Y:S05]  /*34b0*/  BSYNC B1 ;  /* 0x0000000000017941 */ /* 0x000fea0003800000 */
.L_x_77:
        /* <DEDUP_REMOVED lines=9> */
.L_x_80:
[----:B------:R-:W-:Y:S05]  /*3550*/  BSYNC B1 ;  /* 0x0000000000017941 */ /* 0x000fea0003800000 */
.L_x_79:
        /* <DEDUP_REMOVED lines=9> */
.L_x_82:
[----:B------:R-:W-:Y:S05]  /*35f0*/  BSYNC B1 ;  /* 0x0000000000017941 */ /* 0x000fea0003800000 */
.L_x_81:
        /* <DEDUP_REMOVED lines=10> */
.L_x_84:
[----:B------:R-:W-:Y:S05]  /*36a0*/  BSYNC B1 ;  /* 0x0000000000017941 */ /* 0x000fea0003800000 */
.L_x_83:
        /* <DEDUP_REMOVED lines=10> */
.L_x_86:
[----:B------:R-:W-:Y:S05]  /*3750*/  BSYNC B1 ;  /* 0x0000000000017941 */ /* 0x000fea0003800000 */
.L_x_85:
        /* <DEDUP_REMOVED lines=9> */
.L_x_88:
[----:B------:R-:W-:Y:S05]  /*37f0*/  BSYNC B1 ;  /* 0x0000000000017941 */ /* 0x000fea0003800000 */
.L_x_87:
        /* <DEDUP_REMOVED lines=9> */
.L_x_90:
[----:B------:R-:W-:Y:S05]  /*3890*/  BSYNC B1 ;  /* 0x0000000000017941 */ /* 0x000fea0003800000 */
.L_x_89:
        /* <DEDUP_REMOVED lines=10> */
.L_x_92:
[----:B------:R-:W-:Y:S05]  /*3940*/  BSYNC B1 ;  /* 0x0000000000017941 */ /* 0x000fea0003800000 */
.L_x_91:
[----:B-----5:R-:W-:Y:S01]  /*3950*/  HADD2.F32 R13, -RZ, R19.H0_H0 ;  /* 0x20000013ff0d7230 */ /* 0x020fe20000004100 */
[----:B------:R-:W-:Y:S01]  /*3960*/  ISETP.GT.AND P1, PT, R3, 0x39, PT ;  /* 0x000000390300780c */ /* 0x000fe20003f24270 */
[----:B0-----:R-:W-:Y:S01]  /*3970*/  @P2 IMAD.MOV.U32 R2, RZ, RZ, R6 ;  /* 0x000000ffff022224 */ /* 0x001fe200078e0006 */
[----:B------:R-:W-:Y:S01]  /*3980*/  BSSY B1, `(.L_x_93) ;  /* 0x0000009000017945 */ /* 0x000fe20003800000 */
[----:B------:R-:W-:Y:S02]  /*3990*/  @P2 IMAD.MOV.U32 R3, RZ, RZ, R7 ;  /* 0x000000ffff032224 */ /* 0x000fe400078e0007 */
[----:B------:R-:W-:Y:S01]  /*39a0*/  FMUL R13, R13, R58 ;  /* 0x0000003a0d0d7220 */ /* 0x000fe20000400000 */
[----:B------:R-:W-:-:S03]  /*39b0*/  ISETP.GT.AND P3, PT, R0, RZ, P1 ;  /* 0x000000ff0000720c */ /* 0x000fc60000f64270 */
[----:B------:R-:W-:-:S05]  /*39c0*/  FFMA R13, R52, R57, R13 ;  /* 0x00000039340d7223 */ /* 0x000fca000000000d */
[----:B------:R-:W-:-:S05]  /*39d0*/  F2FP.F16.F32.PACK_AB R13, RZ, R13 ;  /* 0x0000000dff0d723e */ /* 0x000fca00000000ff */
[----:B------:R0:W-:Y:S01]  /*39e0*/  @P2 STG.E.U16 desc[UR36][R2.64+0x70], R13 ;  /* 0x0000700d02002986 */ /* 0x0001e2000c101524 */
[----:B------:R-:W-:Y:S05]  /*39f0*/  @!P3 BRA `(.L_x_94) ;  /* 0x000000000004b947 */ /* 0x000fea0003800000 */
[----:B------:R0:W5:Y:S02]  /*3a00*/  LDG.E.LTC128B.U16 R19, desc[UR36][R4.64+0x72] ;  /* 0x0000722404137981 */ /* 0x000164000c1e1520 */
.L_x_94:
[----:B------:R-:W-:Y:S05]  /*3a10*/  BSYNC B1 ;  /* 0x0000000000017941 */ /* 0x000fea0003800000 */
.L_x_93:
        /* <DEDUP_REMOVED lines=9> */
.L_x_96:
[----:B------:R-:W-:Y:S05]  /*3ab0*/  BSYNC B1 ;  /* 0x0000000000017941 */ /* 0x000fea0003800000 */
.L_x_95:
[----:B-----5:R-:W-:Y:S01]  /*3ac0*/  HADD2.F32 R3, -RZ, R19.H0_H0 ;  /* 0x20000013ff037230 */ /* 0x020fe20000004100 */
[----:B------:R-:W-:Y:S01]  /*3ad0*/  ISETP.GT.AND P1, PT, R0, 0x8, P1 ;  /* 0x000000080000780c */ /* 0x000fe20000f24270 */
[----:B0-----:R-:W-:Y:S01]  /*3ae0*/  @P0 IMAD.MOV.U32 R2, RZ, RZ, R10 ;  /* 0x000000ffff020224 */ /* 0x001fe200078e000a */
[----:B------:R-:W-:Y:S02]  /*3af0*/  BSSY B1, `(.L_x_97) ;  /* 0x0000009000017945 */ /* 0x000fe40003800000 */
[----:B------:R-:W-:-:S04]  /*3b00*/  FMUL R3, R3, R58 ;  /* 0x0000003a03037220 */ /* 0x000fc80000400000 */
[----:B------:R-:W-:-:S05]  /*3b10*/  FFMA R3, R54, R57, R3 ;  /* 0x0000003936037223 */ /* 0x000fca0000000003 */
[----:B------:R-:W-:-:S04]  /*3b20*/  F2FP.F16.F32.PACK_AB R3, RZ, R3 ;  /* 0x00000003ff03723e */ /* 0x000fc800000000ff */
[----:B-1----:R-:W-:Y:S01]  /*3b30*/  PRMT R4, R3, 0x7610, R4 ;  /* 0x0000761003047816 */ /* 0x002fe20000000004 */
[----:B------:R-:W-:-:S05]  /*3b40*/  @P0 IMAD.MOV.U32 R3, RZ, RZ, R11 ;  /* 0x000000ffff030224 */ /* 0x000fca00078e000b */
[----:B------:R0:W-:Y:S01]  /*3b50*/  @P0 STG.E.U16 desc[UR36][R2.64+0x70], R4 ;  /* 0x0000700402000986 */ /* 0x0001e2000c101524 */
[----:B------:R-:W-:Y:S05]  /*3b60*/  @!P1 BRA `(.L_x_98) ;  /* 0x0000000000049947 */ /* 0x000fea0003800000 */
[----:B------:R1:W5:Y:S02]  /*3b70*/  LDG.E.LTC128B.U16 R19, desc[UR36][R8.64+0x72] ;  /* 0x0000722408137981 */ /* 0x000364000c1e1520 */
.L_x_98:
[----:B------:R-:W-:Y:S05]  /*3b80*/  BSYNC B1 ;  /* 0x0000000000017941 */ /* 0x000fea0003800000 */
.L_x_97:
[----:B------:R-:W-:Y:S05]  /*3b90*/  @!P1 BRA `(.L_x_99) ;  /* 0x0000000800909947 */ /* 0x000fea0003800000 */
[----:B-----5:R-:W-:-:S05]  /*3ba0*/  HADD2.F32 R19, -RZ, R19.H0_H0 ;  /* 0x20000013ff137230 */ /* 0x020fca0000004100 */
[----:B------:R-:W-:-:S04]  /*3bb0*/  FMUL R0, R19, R58 ;  /* 0x0000003a13007220 */ /* 0x000fc80000400000 */
[----:B------:R-:W-:-:S05]  /*3bc0*/  FFMA R0, R55, R57, R0 ;  /* 0x0000003937007223 */ /* 0x000fca0000000000 */
[----:B------:R-:W-:-:S05]  /*3bd0*/  F2FP.F16.F32.PACK_AB R0, RZ, R0 ;  /* 0x00000000ff00723e */ /* 0x000fca00000000ff */
[----:B------:R0:W-:Y:S01]  /*3be0*/  STG.E.U16 desc[UR36][R10.64+0x72], R0 ;  /* 0x000072000a007986 */ /* 0x0001e2000c101524 */
[----:B------:R-:W-:Y:S05]  /*3bf0*/  BRA `(.L_x_99) ;  /* 0x0000000800787947 */ /* 0x000fea0003800000 */
.L_x_38:
[----:B------:R-:W-:Y:S01]  /*3c00*/  ISETP.GT.AND P2, PT, R3, 0x1, PT ;  /* 0x000000010300780c */ /* 0x000fe20003f44270 */
[----:B------:R-:W-:Y:S01]  /*3c10*/  ULDC.64 UR4, c[0x0][0x5c0] ;  /* 0x0001700000047ab9 */ /* 0x000fe20000000a00 */
[-C--:B------:R-:W-:Y:S01]  /*3c20*/  FMUL R24, R24, R57.reuse ;  /* 0x0000003918187220 */ /* 0x080fe20000400000 */
[-C--:B------:R-:W-:Y:S01]  /*3c30*/  FMUL R25, R25, R57.reuse ;  /* 0x0000003919197220 */ /* 0x080fe20000400000 */
[----:B------:R-:W-:Y:S01]  /*3c40*/  ISETP.GT.AND P1, PT, R0, RZ, P2 ;  /* 0x000000ff0000720c */ /* 0x000fe20001724270 */
[-C--:B------:R-:W-:Y:S01]  /*3c50*/  FMUL R26, R26, R57.reuse ;  /* 0x000000391a1a7220 */ /* 0x080fe20000400000 */
[----:B------:R-:W-:Y:S01]  /*3c60*/  LEA R4, P4, R70, UR4, 0x1 ;  /* 0x0000000446047c11 */ /* 0x000fe2000f8808ff */
[-C--:B------:R-:W-:Y:S01]  /*3c70*/  FMUL R27, R27, R57.reuse ;  /* 0x000000391b1b7220 */ /* 0x080fe20000400000 */
[----:B------:R-:W-:Y:S01]  /*3c80*/  F2FP.F16.F32.PACK_AB R24, RZ, R24 ;  /* 0x00000018ff18723e */ /* 0x000fe200000000ff */
[-C--:B------:R-:W-:Y:S01]  /*3c90*/  FMUL R28, R28, R57.reuse ;  /* 0x000000391c1c7220 */ /* 0x080fe20000400000 */
[----:B------:R-:W-:Y:S01]  /*3ca0*/  LEA.HI.X R5, R70, UR5, R83, 0x1, P4 ;  /* 0x0000000546057c11 */ /* 0x000fe2000a0f0c53 */
[----:B------:R-:W-:Y:S01]  /*3cb0*/  FMUL R29, R29, R57 ;  /* 0x000000391d1d7220 */ /* 0x000fe20000400000 */
[----:B------:R-:W-:Y:S01]  /*3cc0*/  F2FP.F16.F32.PACK_AB R25, RZ, R25 ;  /* 0x00000019ff19723e */ /* 0x000fe200000000ff */
[-C--:B------:R-:W-:Y:S01]  /*3cd0*/  FMUL R30, R30, R57.reuse ;  /* 0x000000391e1e7220 */ /* 0x080fe20000400000 */
[----:B------:R-:W-:Y:S01]  /*3ce0*/  ISETP.GT.AND P2, PT, R0, 0x8, P2 ;  /* 0x000000080000780c */ /* 0x000fe20001744270 */
[----:B------:R-:W-:Y:S01]  /*3cf0*/  @P3 STG.E.U16 desc[UR36][R4.64], R24 ;  /* 0x0000001804003986 */ /* 0x000fe2000c101524 */
[C---:B------:R-:W-:Y:S01]  /*3d00*/  SHF.L.U64.HI R77, R76.reuse, 0x4, R77 ;  /* 0x000000044c4d7819 */ /* 0x040fe2000001024d */
[-C--:B------:R-:W-:Y:S01]  /*3d10*/  FMUL R31, R31, R57.reuse ;  /* 0x000000391f1f7220 */ /* 0x080fe20000400000 */
[----:B------:R-:W-:Y:S01]  /*3d20*/  LEA R6, P3, R76, R4, 0x4 ;  /* 0x000000044c067211 */ /* 0x000fe200078620ff */
[----:B------:R-:W-:Y:S01]  /*3d30*/  @P1 STG.E.U16 desc[UR36][R4.64+0x2], R25 ;  /* 0x0000021904001986 */ /* 0x000fe2000c101524 */
[----:B------:R-:W-:Y:S01]  /*3d40*/  ISETP.GT.AND P1, PT, R0, 0x8, P0 ;  /* 0x000000080000780c */ /* 0x000fe20000724270 */
[----:B------:R-:W-:Y:S01]  /*3d50*/  FMUL R32, R32, R57 ;  /* 0x0000003920207220 */ /* 0x000fe20000400000 */
[----:B------:R-:W-:Y:S01]  /*3d60*/  F2FP.F16.F32.PACK_AB R26, RZ, R26 ;  /* 0x0000001aff1a723e */ /* 0x000fe200000000ff */
[----:B------:R-:W-:Y:S01]  /*3d70*/  IMAD.X R7, R77, 0x1, R5, P3 ;  /* 0x000000014d077824 */ /* 0x000fe200018e0605 */
[----:B------:R-:W-:Y:S01]  /*3d80*/  F2FP.F16.F32.PACK_AB R27, RZ, R27 ;  /* 0x0000001bff1b723e */ /* 0x000fe200000000ff */
[-C--:B------:R-:W-:Y:S01]  /*3d90*/  FMUL R33, R33, R57.reuse ;  /* 0x0000003921217220 */ /* 0x080fe20000400000 */
[----:B------:R-:W-:Y:S01]  /*3da0*/  ISETP.GT.AND P0, PT, R3, 0x8, PT ;  /* 0x000000080300780c */ /* 0x000fe20003f04270 */
[-C--:B------:R-:W-:Y:S01]  /*3db0*/  FMUL R34, R34, R57.reuse ;  /* 0x0000003922227220 */ /* 0x080fe20000400000 */
[----:B------:R-:W-:Y:S01]  /*3dc0*/  F2FP.F16.F32.PACK_AB R28, RZ, R28 ;  /* 0x0000001cff1c723e */ /* 0x000fe200000000ff */
[-C--:B------:R-:W-:Y:S01]  /*3dd0*/  FMUL R35, R35, R57.reuse ;  /* 0x0000003923237220 */ /* 0x080fe20000400000 */
[----:B------:R-:W-:Y:S01]  /*3de0*/  ISETP.GT.AND P4, PT, R0, RZ, P0 ;  /* 0x000000ff0000720c */ /* 0x000fe20000784270 */
[----:B------:R-:W-:Y:S01]  /*3df0*/  FMUL R36, R36, R57 ;  /* 0x0000003924247220 */ /* 0x000fe20000400000 */
[----:B------:R-:W-:Y:S01]  /*3e00*/  F2FP.F16.F32.PACK_AB R29, RZ, R29 ;  /* 0x0000001dff1d723e */ /* 0x000fe200000000ff */
[----:B------:R-:W-:Y:S01]  /*3e10*/  @P1 STG.E.U16 desc[UR36][R6.64], R26 ;  /* 0x0000001a06001986 */ /* 0x000fe2000c101524 */
[----:B------:R-:W-:Y:S01]  /*3e20*/  ISETP.GT.AND P1, PT, R0, 0x8, P0 ;  /* 0x000000080000780c */ /* 0x000fe20000724270 */
[-C--:B------:R-:W-:Y:S01]  /*3e30*/  FMUL R37, R37, R57.reuse ;  /* 0x0000003925257220 */ /* 0x080fe20000400000 */
[C---:B------:R-:W-:Y:S01]  /*3e40*/  ISETP.GT.AND P0, PT, R3.reuse, 0x10, PT ;  /* 0x000000100300780c */ /* 0x040fe20003f04270 */
[----:B------:R-:W-:Y:S01]  /*3e50*/  @P2 STG.E.U16 desc[UR36][R6.64+0x2], R27 ;  /* 0x0000021b06002986 */ /* 0x000fe2000c101524 */
[----:B------:R-:W-:Y:S01]  /*3e60*/  ISETP.GT.AND P2, PT, R3, 0x9, PT ;  /* 0x000000090300780c */ /* 0x000fe20003f44270 */
[-C--:B------:R-:W-:Y:S01]  /*3e70*/  FMUL R38, R38, R57.reuse ;  /* 0x0000003926267220 */ /* 0x080fe20000400000 */
[----:B------:R-:W-:Y:S01]  /*3e80*/  F2FP.F16.F32.PACK_AB R30, RZ, R30 ;  /* 0x0000001eff1e723e */ /* 0x000fe200000000ff */
[-C--:B------:R-:W-:Y:S01]  /*3e90*/  FMUL R39, R39, R57.reuse ;  /* 0x0000003927277220 */ /* 0x080fe20000400000 */
[C---:B------:R-:W-:Y:S01]  /*3ea0*/  ISETP.GT.AND P3, PT, R0.reuse, RZ, P2 ;  /* 0x000000ff0000720c */ /* 0x040fe20001764270 */
[----:B------:R-:W-:Y:S01]  /*3eb0*/  @P4 STG.E.U16 desc[UR36][R4.64+0x10], R28 ;  /* 0x0000101c04004986 */ /* 0x000fe2000c101524 */
[----:B------:R-:W-:Y:S01]  /*3ec0*/  ISETP.GT.AND P2, PT, R0, 0x8, P2 ;  /* 0x000000080000780c */ /* 0x000fe20001744270 */
[----:B------:R-:W-:Y:S01]  /*3ed0*/  FMUL R40, R40, R57 ;  /* 0x0000003928287220 */ /* 0x000fe20000400000 */
[----:B------:R-:W-:Y:S01]  /*3ee0*/  F2FP.F16.F32.PACK_AB R31, RZ, R31 ;  /* 0x0000001fff1f723e */ /* 0x000fe200000000ff */
[-C--:B------:R-:W-:Y:S01]  /*3ef0*/  FMUL R41, R41, R57.reuse ;  /* 0x0000003929297220 */ /* 0x080fe20000400000 */
[----:B------:R-:W-:Y:S01]  /*3f00*/  ISETP.GT.AND P4, PT, R0, RZ, P0 ;  /* 0x000000ff0000720c */ /* 0x000fe20000784270 */
[-C--:B------:R-:W-:Y:S01]  /*3f10*/  FMUL R42, R42, R57.reuse ;  /* 0x000000392a2a7220 */ /* 0x080fe20000400000 */
[----:B------:R-:W-:Y:S01]  /*3f20*/  F2FP.F16.F32.PACK_AB R32, RZ, R32 ;  /* 0x00000020ff20723e */ /* 0x000fe200000000ff */
[----:B------:R-:W-:Y:S01]  /*3f30*/  FMUL R43, R43, R57 ;  /* 0x000000392b2b7220 */ /* 0x000fe20000400000 */
[----:B------:R-:W-:Y:S01]  /*3f40*/  F2FP.F16.F32.PACK_AB R33, RZ, R33 ;  /* 0x00000021ff21723e */ /* 0x000fe200000000ff */
[-C--:B------:R-:W-:Y:S01]  /*3f50*/  FMUL R44, R44, R57.reuse ;  /* 0x000000392c2c7220 */ /* 0x080fe20000400000 */
[----:B------:R-:W-:Y:S01]  /*3f60*/  F2FP.F16.F32.PACK_AB R34, RZ, R34 ;  /* 0x00000022ff22723e */ /* 0x000fe200000000ff */
[----:B------:R-:W-:Y:S01]  /*3f70*/  @P3 STG.E.U16 desc[UR36][R4.64+0x12], R29 ;  /* 0x0000121d04003986 */ /* 0x000fe2000c101524 */
[----:B------:R-:W-:Y:S01]  /*3f80*/  ISETP.GT.AND P3, PT, R3, 0x11, PT ;  /* 0x000000110300780c */ /* 0x000fe20003f64270 */
[----:B------:R-:W-:Y:S01]  /*3f90*/  FMUL R45, R45, R57 ;  /* 0x000000392d2d7220 */ /* 0x000fe20000400000 */
[----:B------:R-:W-:Y:S01]  /*3fa0*/  F2FP.F16.F32.PACK_AB R35, RZ, R35 ;  /* 0x00000023ff23723e */ /* 0x000fe200000000ff */
[----:B------:R-:W-:Y:S01]  /*3fb0*/  @P1 STG.E.U16 desc[UR36][R6.64+0x10], R30 ;  /* 0x0000101e06001986 */ /* 0x000fe2000c101524 */
[----:B------:R-:W-:Y:S01]  /*3fc0*/  ISETP.GT.AND P1, PT, R0, 0x8, P0 ;  /* 0x000000080000780c */ /* 0x000fe20000724270 */
[-C--:B------:R-:W-:Y:S01]  /*3fd0*/  FMUL R46, R46, R57.reuse ;  /* 0x000000392e2e7220 */ /* 0x080fe20000400000 */
[----:B------:R-:W-:Y:S01]  /*3fe0*/  ISETP.GT.AND P0, PT, R3, 0x18, PT ;  /* 0x000000180300780c */ /* 0x000fe20003f04270 */
[----:B------:R-:W-:Y:S01]  /*3ff0*/  @P2 STG.E.U16 desc[UR36][R6.64+0x12], R31 ;  /* 0x0000121f06002986 */ /* 0x000fe2000c101524 */
[C---:B------:R-:W-:Y:S01]  /*4000*/  ISETP.GT.AND P2, PT, R0.reuse, RZ, P3 ;  /* 0x000000ff0000720c */ /* 0x040fe20001f44270 */
[-C--:B------:R-:W-:Y:S01]  /*4010*/  FMUL R47, R47, R57.reuse ;  /* 0x000000392f2f7220 */ /* 0x080fe20000400000 */
[C---:B------:R-:W-:Y:S01]  /*4020*/  ISETP.GT.AND P3, PT, R0.reuse, 0x8, P3 ;  /* 0x000000080000780c */ /* 0x040fe20001f64270 */
[----:B------:R-:W-:Y:S01]  /*4030*/  @P4 STG.E.U16 desc[UR36][R4.64+0x20], R32 ;  /* 0x0000202004004986 */ /* 0x000fe2000c101524 */
[----:B------:R-:W-:Y:S01]  /*4040*/  ISETP.GT.AND P4, PT, R0, RZ, P0 ;  /* 0x000000ff0000720c */ /* 0x000fe20000784270 */
[-C--:B------:R-:W-:Y:S01]  /*4050*/  FMUL R48, R48, R57.reuse ;  /* 0x0000003930307220 */ /* 0x080fe20000400000 */
[----:B------:R-:W-:Y:S01]  /*4060*/  F2FP.F16.F32.PACK_AB R36, RZ, R36 ;  /* 0x00000024ff24723e */ /* 0x000fe200000000ff */
[----:B------:R-:W-:Y:S01]  /*4070*/  FMUL R49, R49, R57 ;  /* 0x0000003931317220 */ /* 0x000fe20000400000 */
[----:B------:R-:W-:Y:S01]  /*4080*/  F2FP.F16.F32.PACK_AB R37, RZ, R37 ;  /* 0x00000025ff25723e */ /* 0x000fe200000000ff */
[-C--:B------:R-:W-:Y:S01]  /*4090*/  FMUL R50, R50, R57.reuse ;  /* 0x0000003932327220 */ /* 0x080fe20000400000 */
[----:B------:R-:W-:Y:S01]  /*40a0*/  F2FP.F16.F32.PACK_AB R38, RZ, R38 ;  /* 0x00000026ff26723e */ /* 0x000fe200000000ff */
[----:B------:R-:W-:Y:S01]  /*40b0*/  FMUL R51, R51, R57 ;  /* 0x0000003933337220 */ /* 0x000fe20000400000 */
[----:B------:R-:W-:Y:S01]  /*40c0*/  F2FP.F16.F32.PACK_AB R39, RZ, R39 ;  /* 0x00000027ff27723e */ /* 0x000fe200000000ff */
[----:B------:R-:W-:Y:S01]  /*40d0*/  @P2 STG.E.U16 desc[UR36][R4.64+0x22], R33 ;  /* 0x0000222104002986 */ /* 0x000fe2000c101524 */
[----:B------:R-:W-:Y:S01]  /*40e0*/  F2FP.F16.F32.PACK_AB R40, RZ, R40 ;  /* 0x00000028ff28723e */ /* 0x000fe200000000ff */
        /* <DEDUP_REMOVED lines=10> */
[----:B------:R-:W-:Y:S01]  /*4190*/  @P4 STG.E.U16 desc[UR36][R4.64+0x30], R36 ;  /* 0x0000302404004986 */ /* 0x000fe2000c101524 */
[C---:B------:R-:W-:Y:S01]  /*41a0*/  ISETP.GT.AND P2, PT, R0.reuse, RZ, P3 ;  /* 0x000000ff0000720c */ /* 0x040fe20001f44270 */
[----:B------:R-:W-:Y:S01]  /*41b0*/  FMUL R55, R55, R57 ;  /* 0x0000003937377220 */ /* 0x000fe20000400000 */
[----:B------:R-:W-:-:S02]  /*41c0*/  ISETP.GT.AND P4, PT, R0, 0x8, P3 ;  /* 0x000000080000780c */ /* 0x000fc40001f84270 */
[C---:B------:R-:W-:Y:S02]  /*41d0*/  ISETP.GT.AND P3, PT, R0.reuse, RZ, P0 ;  /* 0x000000ff0000720c */ /* 0x040fe40000764270 */
[----:B------:R-:W-:Y:S02]  /*41e0*/  ISETP.GT.AND P0, PT, R0, 0x8, P0 ;  /* 0x000000080000780c */ /* 0x000fe40000704270 */
[----:B------:R-:W-:Y:S02]  /*41f0*/  F2FP.F16.F32.PACK_AB R43, RZ, R43 ;  /* 0x0000002bff2b723e */ /* 0x000fe400000000ff */
[----:B------:R-:W-:Y:S02]  /*4200*/  F2FP.F16.F32.PACK_AB R44, RZ, R44 ;  /* 0x0000002cff2c723e */ /* 0x000fe400000000ff */
[----:B------:R-:W-:Y:S01]  /*4210*/  F2FP.F16.F32.PACK_AB R45, RZ, R45 ;  /* 0x0000002dff2d723e */ /* 0x000fe200000000ff */
[----:B------:R-:W-:Y:S01]  /*4220*/  @P2 STG.E.U16 desc[UR36][R4.64+0x32], R37 ;  /* 0x0000322504002986 */ /* 0x000fe2000c101524 */
[----:B------:R-:W-:-:S02]  /*4230*/  F2FP.F16.F32.PACK_AB R46, RZ, R46 ;  /* 0x0000002eff2e723e */ /* 0x000fc400000000ff */
[----:B------:R-:W-:Y:S01]  /*4240*/  F2FP.F16.F32.PACK_AB R47, RZ, R47 ;  /* 0x0000002fff2f723e */ /* 0x000fe200000000ff */
[----:B------:R-:W-:Y:S01]  /*4250*/  @P1 STG.E.U16 desc[UR36][R6.64+0x30], R38 ;  /* 0x0000302606001986 */ /* 0x000fe2000c101524 */
[C---:B------:R-:W-:Y:S02]  /*4260*/  ISETP.GT.AND P1, PT, R3.reuse, 0x28, PT ;  /* 0x000000280300780c */ /* 0x040fe40003f24270 */
[----:B------:R-:W-:Y:S01]  /*4270*/  F2FP.F16.F32.PACK_AB R48, RZ, R48 ;  /* 0x00000030ff30723e */ /* 0x000fe200000000ff */
[----:B------:R-:W-:Y:S01]  /*4280*/  @P4 STG.E.U16 desc[UR36][R6.64+0x32], R39 ;  /* 0x0000322706004986 */ /* 0x000fe2000c101524 */
[----:B------:R-:W-:Y:S02]  /*4290*/  ISETP.GT.AND P4, PT, R3, 0x21, PT ;  /* 0x000000210300780c */ /* 0x000fe40003f84270 */
[----:B------:R-:W-:Y:S01]  /*42a0*/  F2FP.F16.F32.PACK_AB R49, RZ, R49 ;  /* 0x00000031ff31723e */ /* 0x000fe200000000ff */
[----:B------:R-:W-:Y:S01]  /*42b0*/  @P3 STG.E.U16 desc[UR36][R4.64+0x40], R40 ;  /* 0x0000402804003986 */ /* 0x000fe2000c101524 */
[----:B------:R-:W-:-:S02]  /*42c0*/  ISETP.GT.AND P2, PT, R0, RZ, P4 ;  /* 0x000000ff0000720c */ /* 0x000fc40002744270 */
[C---:B------:R-:W-:Y:S02]  /*42d0*/  ISETP.GT.AND P4, PT, R0.reuse, 0x8, P4 ;  /* 0x000000080000780c */ /* 0x040fe40002784270 */
        /* <DEDUP_REMOVED lines=12> */
[C---:B------:R-:W-:Y:S02]  /*43a0*/  ISETP.GT.AND P2, PT, R0.reuse, RZ, P0 ;  /* 0x000000ff0000720c */ /* 0x040fe40000744270 */
[----:B------:R-:W-:Y:S01]  /*43b0*/  ISETP.GT.AND P0, PT, R0, 0x8, P0 ;  /* 0x000000080000780c */ /* 0x000fe20000704270 */
[----:B------:R-:W-:Y:S01]  /*43c0*/  @P3 STG.E.U16 desc[UR36][R4.64+0x50], R44 ;  /* 0x0000502c04003986 */ /* 0x000fe2000c101524 */
[----:B------:R-:W-:-:S04]  /*43d0*/  ISETP.GT.AND P3, PT, R3, 0x30, PT ;  /* 0x000000300300780c */ /* 0x000fc80003f64270 */
[C---:B------:R-:W-:Y:S02]  /*43e0*/  ISETP.GT.AND P4, PT, R0.reuse, RZ, P3 ;  /* 0x000000ff0000720c */ /* 0x040fe40001f84270 */
[----:B------:R-:W-:-:S03]  /*43f0*/  ISETP.GT.AND P3, PT, R0, 0x8, P3 ;  /* 0x000000080000780c */ /* 0x000fc60001f64270 */
[----:B------:R-:W-:Y:S01]  /*4400*/  @P2 STG.E.U16 desc[UR36][R4.64+0x52], R45 ;  /* 0x0000522d04002986 */ /* 0x000fe2000c101524 */
[----:B------:R-:W-:-:S03]  /*4410*/  ISETP.GT.AND P2, PT, R3, 0x39, PT ;  /* 0x000000390300780c */ /* 0x000fc60003f44270 */
[----:B------:R-:W-:Y:S01]  /*4420*/  @P1 STG.E.U16 desc[UR36][R6.64+0x50], R46 ;  /* 0x0000502e06001986 */ /* 0x000fe2000c101524 */
[----:B------:R-:W-:-:S03]  /*4430*/  ISETP.GT.AND P1, PT, R3, 0x38, PT ;  /* 0x000000380300780c */ /* 0x000fc60003f24270 */
[----:B------:R-:W-:Y:S01]  /*4440*/  @P0 STG.E.U16 desc[UR36][R6.64+0x52], R47 ;  /* 0x0000522f06000986 */ /* 0x000fe2000c101524 */
[----:B------:R-:W-:-:S03]  /*4450*/  ISETP.GT.AND P0, PT, R3, 0x31, PT ;  /* 0x000000310300780c */ /* 0x000fc60003f04270 */
[----:B------:R-:W-:Y:S01]  /*4460*/  @P4 STG.E.U16 desc[UR36][R4.64+0x60], R48 ;  /* 0x0000603004004986 */ /* 0x000fe2000c101524 */
[C---:B------:R-:W-:Y:S02]  /*4470*/  ISETP.GT.AND P4, PT, R0.reuse, RZ, P0 ;  /* 0x000000ff0000720c */ /* 0x040fe40000784270 */
[----:B------:R-:W-:-:S11]  /*4480*/  ISETP.GT.AND P0, PT, R0, 0x8, P0 ;  /* 0x000000080000780c */ /* 0x000fd60000704270 */
[----:B------:R-:W-:Y:S02]  /*4490*/  @P4 IMAD.MOV.U32 R2, RZ, RZ, R4 ;  /* 0x000000ffff024224 */ /* 0x000fe400078e0004 */
[----:B------:R-:W-:-:S05]  /*44a0*/  @P4 IMAD.MOV.U32 R3, RZ, RZ, R5 ;  /* 0x000000ffff034224 */ /* 0x000fca00078e0005 */
[----:B------:R1:W-:Y:S01]  /*44b0*/  @P4 STG.E.U16 desc[UR36][R2.64+0x62], R49 ;  /* 0x0000623102004986 */ /* 0x0003e2000c101524 */
[C---:B------:R-:W-:Y:S02]  /*44c0*/  ISETP.GT.AND P4, PT, R0.reuse, RZ, P2 ;  /* 0x000000ff0000720c */ /* 0x040fe40001784270 */
[----:B------:R-:W-:Y:S01]  /*44d0*/  ISETP.GT.AND P2, PT, R0, 0x8, P2 ;  /* 0x000000080000780c */ /* 0x000fe20001744270 */
[----:B-1----:R-:W-:Y:S02]  /*44e0*/  @P3 IMAD.MOV.U32 R2, RZ, RZ, R6 ;  /* 0x000000ffff023224 */ /* 0x002fe400078e0006 */
[----:B------:R-:W-:-:S05]  /*44f0*/  @P3 IMAD.MOV.U32 R3, RZ, RZ, R7 ;  /* 0x000000ffff033224 */ /* 0x000fca00078e0007 */
[----:B------:R1:W-:Y:S01]  /*4500*/  @P3 STG.E.U16 desc[UR36][R2.64+0x60], R50 ;  /* 0x0000603202003986 */ /* 0x0003e2000c101524 */
[C---:B------:R-:W-:Y:S02]  /*4510*/  ISETP.GT.AND P3, PT, R0.reuse, RZ, P1 ;  /* 0x000000ff0000720c */ /* 0x040fe40000f64270 */
[----:B------:R-:W-:Y:S01]  /*4520*/  ISETP.GT.AND P1, PT, R0, 0x8, P1 ;  /* 0x000000080000780c */ /* 0x000fe20000f24270 */
[----:B-1----:R-:W-:Y:S02]  /*4530*/  @P0 IMAD.MOV.U32 R2, RZ, RZ, R6 ;  /* 0x000000ffff020224 */ /* 0x002fe400078e0006 */
[----:B------:R-:W-:-:S05]  /*4540*/  @P0 IMAD.MOV.U32 R3, RZ, RZ, R7 ;  /* 0x000000ffff030224 */ /* 0x000fca00078e0007 */
[----:B------:R1:W-:Y:S03]  /*4550*/  @P0 STG.E.U16 desc[UR36][R2.64+0x62], R51 ;  /* 0x0000623302000986 */ /* 0x0003e6000c101524 */
[----:B-1----:R-:W-:Y:S02]  /*4560*/  @P3 IMAD.MOV.U32 R2, RZ, RZ, R4 ;  /* 0x000000ffff023224 */ /* 0x002fe400078e0004 */
[----:B------:R-:W-:-:S05]  /*4570*/  @P3 IMAD.MOV.U32 R3, RZ, RZ, R5 ;  /* 0x000000ffff033224 */ /* 0x000fca00078e0005 */
[----:B------:R1:W-:Y:S04]  /*4580*/  @P3 STG.E.U16 desc[UR36][R2.64+0x70], R52 ;  /* 0x0000703402003986 */ /* 0x0003e8000c101524 */
[----:B------:R2:W-:Y:S01]  /*4590*/  @P4 STG.E.U16 desc[UR36][R4.64+0x72], R53 ;  /* 0x0000723504004986 */ /* 0x0005e2000c101524 */
[----:B-1----:R-:W-:Y:S02]  /*45a0*/  @P1 IMAD.MOV.U32 R2, RZ, RZ, R6 ;  /* 0x000000ffff021224 */ /* 0x002fe400078e0006 */
[----:B------:R-:W-:-:S05]  /*45b0*/  @P1 IMAD.MOV.U32 R3, RZ, RZ, R7 ;  /* 0x000000ffff031224 */ /* 0x000fca00078e0007 */
[----:B------:R2:W-:Y:S04]  /*45c0*/  @P1 STG.E.U16 desc[UR36][R2.64+0x70], R54 ;  /* 0x0000703602001986 */ /* 0x0005e8000c101524 */
[----:B------:R2:W-:Y:S02]  /*45d0*/  @P2 STG.E.U16 desc[UR36][R6.64+0x72], R55 ;  /* 0x0000723706002986 */ /* 0x0005e4000c101524 */
.L_x_99:
[----:B------:R-:W-:Y:S05]  /*45e0*/  BSYNC B0 ;  /* 0x0000000000007941 */ /* 0x000fea0003800000 */
.L_x_37:
[----:B0-2---:R-:W2:Y:S01]  /*45f0*/  LDL.64 R2, [R1] ;  /* 0x0000000001027983 */ /* 0x005ea20000100a00 */
[----:B------:R-:W-:Y:S01]  /*4600*/  ULDC.64 UR4, c[0x0][0x650] ;  /* 0x0001940000047ab9 */ /* 0x000fe20000000a00 */
[----:B------:R0:W-:Y:S01]  /*4610*/  SYNCS.ARRIVE.TRANS64.A1T0 RZ, [R65+UR47], RZ ;  /* 0x000000ff41ff79a7 */ /* 0x0001e2000810002f */
[----:B------:R-:W-:Y:S01]  /*4620*/  PRMT R0, RZ, 0x7610, R0 ;  /* 0x00007610ff007816 */ /* 0x000fe20000000000 */
[----:B-----5:R-:W-:Y:S02]  /*4630*/  IMAD.MOV.U32 R19, RZ, RZ, -0x1 ;  /* 0xffffffffff137424 */ /* 0x020fe400078e00ff */
[----:B------:R-:W-:Y:S01]  /*4640*/  IMAD.MOV.U32 R22, RZ, RZ, -0x1 ;  /* 0xffffffffff167424 */ /* 0x000fe200078e00ff */
[----:B--2---:R-:W-:-:S04]  /*4650*/  LEA R18, P0, R2, R18, 0x1 ;  /* 0x0000001202127211 */ /* 0x004fc800078008ff */
[----:B------:R-:W-:Y:S01]  /*4660*/  LEA.HI.X R17, R2, R17, R23, 0x1, P0 ;  /* 0x0000001102117211 */ /* 0x000fe200000f0c17 */
[----:B------:R-:W-:Y:S01]  /*4670*/  IMAD.MOV.U32 R2, RZ, RZ, -0x1 ;  /* 0xffffffffff027424 */ /* 0x000fe200078e00ff */
[----:B------:R-:W-:-:S04]  /*4680*/  ISETP.GE.U32.AND P0, PT, R18, UR4, PT ;  /* 0x0000000412007c0c */ /* 0x000fc8000bf06070 */
[----:B------:R-:W-:-:S13]  /*4690*/  ISETP.GE.U32.AND.EX P0, PT, R17, UR5, PT, P0 ;  /* 0x0000000511007c0c */ /* 0x000fda000bf06100 */
[----:B0-----:R-:W-:Y:S05]  /*46a0*/  @P0 BRA `(.L_x_100) ;  /* 0x0000000400700947 */ /* 0x001fea0003800000 */
[----:B------:R-:W0:Y:S01]  /*46b0*/  S2R R10, SR_CTAID.X ;  /* 0x00000000000a7919 */ /* 0x000e220000002500 */
[----:B-1-34-:R-:W1:Y:S01]  /*46c0*/  LDC.64 R8, c[0x0][0x628] ;  /* 0x00018a00ff087b82 */ /* 0x01ae620000000a00 */
[----:B------:R-:W-:Y:S01]  /*46d0*/  ULDC UR4, c[0x0][0x150] ;  /* 0x0000540000047ab9 */ /* 0x000fe20000000800 */
[----:B------:R-:W-:Y:S01]  /*46e0*/  IMAD.MOV.U32 R6, RZ, RZ, R18 ;  /* 0x000000ffff067224 */ /* 0x000fe200078e0012 */
[----:B------:R-:W2:Y:S01]  /*46f0*/  S2R R20, SR_CTAID.Y ;  /* 0x0000000000147919 */ /* 0x000ea20000002600 */
[----:B------:R-:W-:-:S04]  /*4700*/  IMAD.MOV.U32 R7, RZ, RZ, R17 ;  /* 0x000000ffff077224 */ /* 0x000fc800078e0011 */
[----:B------:R-:W3:Y:S08]  /*4710*/  LDC R15, c[0x0][0x144] ;  /* 0x00005100ff0f7b82 */ /* 0x000ef00000000800 */
[----:B------:R-:W4:Y:S08]  /*4720*/  LDC R0, c[0x0][0x630] ;  /* 0x00018c00ff007b82 */ /* 0x000f300000000800 */
[----:B------:R-:W2:Y:S01]  /*4730*/  LDC.64 R12, c[0x0][0x620] ;  /* 0x00018800ff0c7b82 */ /* 0x000ea20000000a00 */
[----:B-1----:R-:W-:-:S04]  /*4740*/  ISETP.NE.U32.AND P0, PT, R8, RZ, PT ;  /* 0x000000ff0800720c */ /* 0x002fc80003f05070 */
[----:B------:R-:W-:Y:S02]  /*4750*/  ISETP.NE.AND.EX P0, PT, R9, RZ, PT, P0 ;  /* 0x000000ff0900720c */ /* 0x000fe40003f05300 */
[----:B0-----:R-:W-:-:S05]  /*4760*/  I2FP.F32.U32 R2, R10 ;  /* 0x0000000a00027245 */ /* 0x001fca0000201000 */
[----:B------:R-:W-:-:S04]  /*4770*/  FMUL R2, R2, UR4 ;  /* 0x0000000402027c20 */ /* 0x000fc80008400000 */
[----:B------:R0:W1:Y:S02]  /*4780*/  F2I.U32.TRUNC.NTZ R14, R2 ;  /* 0x00000002000e7305 */ /* 0x000064000020f000 */
[----:B---34-:R-:W-:Y:S05]  /*4790*/  @!P0 BRA `(.L_x_101) ;  /* 0x0000000000288947 */ /* 0x018fea0003800000 */
[----:B------:R-:W3:Y:S02]  /*47a0*/  LDC R3, c[0x0][0x634] ;  /* 0x00018d00ff037b82 */ /* 0x000ee40000000800 */
[----:B---3--:R-:W-:-:S05]  /*47b0*/  IADD3 R7, P0, R18, R3, RZ ;  /* 0x0000000312077210 */ /* 0x008fca0007f1e0ff */
[----:B------:R-:W-:-:S04]  /*47c0*/  IMAD.X R11, RZ, RZ, R17, P0 ;  /* 0x000000ffff0b7224 */ /* 0x000fc800000e0611 */
[----:B0-----:R-:W-:-:S04]  /*47d0*/  IMAD.WIDE.U32 R2, R11, R8, RZ ;  /* 0x000000080b027225 */ /* 0x001fc800078e00ff */
[----:B------:R-:W-:-:S04]  /*47e0*/  IMAD.WIDE.U32 R4, P0, R7, R9, R2 ;  /* 0x0000000907047225 */ /* 0x000fc80007800002 */
[----:B------:R-:W-:-:S04]  /*47f0*/  IMAD.WIDE.U32 R2, R7, R8, RZ ;  /* 0x0000000807027225 */ /* 0x000fc800078e00ff */
[----:B------:R-:W-:Y:S01]  /*4800*/  IMAD.X R7, RZ, RZ, RZ, P0 ;  /* 0x000000ffff077224 */ /* 0x000fe200000e06ff */
[----:B------:R-:W-:Y:S01]  /*4810*/  IADD3 RZ, P0, R3, R4, RZ ;  /* 0x0000000403ff7210 */ /* 0x000fe20007f1e0ff */
[----:B------:R-:W-:-:S04]  /*4820*/  IMAD.MOV.U32 R6, RZ, RZ, R5 ;  /* 0x000000ffff067224 */ /* 0x000fc800078e0005 */
[----:B------:R-:W-:-:S08]  /*4830*/  IMAD.WIDE.U32.X R6, R11, R9, R6, P0 ;  /* 0x000000090b067225 */ /* 0x000fd000000e0406 */
.L_x_101:
[----:B------:R-:W3:Y:S01]  /*4840*/  LDC.64 R26, c[0x0][0x640] ;  /* 0x00019000ff1a7b82 */ /* 0x000ee20000000a00 */
[-C--:B------:R-:W-:Y:S01]  /*4850*/  SHF.R.U64 R11, R6, R0.reuse, R7 ;  /* 0x00000000060b7219 */ /* 0x080fe20000001207 */
[----:B------:R-:W-:Y:S01]  /*4860*/  IMAD.MOV.U32 R19, RZ, RZ, R17 ;  /* 0x000000ffff137224 */ /* 0x000fe200078e0011 */
[----:B------:R-:W-:Y:S01]  /*4870*/  SHF.R.U32.HI R0, RZ, R0, R7 ;  /* 0x00000000ff007219 */ /* 0x000fe20000011607 */
[----:B-1----:R-:W-:Y:S01]  /*4880*/  IMAD.MOV R14, RZ, RZ, -R14 ;  /* 0x000000ffff0e7224 */ /* 0x002fe200078e0a0e */
[----:B------:R-:W-:Y:S01]  /*4890*/  IADD3 R5, P0, RZ, -R11, RZ ;  /* 0x8000000bff057210 */ /* 0x000fe20007f1e0ff */
[----:B------:R-:W-:Y:S01]  /*48a0*/  ULDC UR4, c[0x0][0x154] ;  /* 0x0000550000047ab9 */ /* 0x000fe20000000800 */
[----:B------:R-:W-:Y:S01]  /*48b0*/  IMAD.MOV.U32 R7, RZ, RZ, 0x1 ;  /* 0x00000001ff077424 */ /* 0x000fe200078e00ff */
[----:B------:R-:W1:Y:S01]  /*48c0*/  LDC R4, c[0x0][0x618] ;  /* 0x00018600ff047b82 */ /* 0x000e620000000800 */
[----:B------:R-:W-:Y:S02]  /*48d0*/  IMAD R22, R15, R14, R10 ;  /* 0x0000000e0f167224 */ /* 0x000fe400078e020a */
[----:B------:R-:W-:-:S04]  /*48e0*/  IMAD.X R3, RZ, RZ, ~R0, P0 ;  /* 0x000000ffff037224 */ /* 0x000fc800000e0e00 */
[-C--:B--2---:R-:W-:Y:S01]  /*48f0*/  IMAD R0, R3, R12.reuse, RZ ;  /* 0x0000000c03007224 */ /* 0x084fe200078e02ff */
[----:B------:R-:W2:Y:S01]  /*4900*/  LDC R6, c[0x0][0x608] ;  /* 0x00018200ff067b82 */ /* 0x000ea20000000800 */
[----:B0-----:R-:W-:-:S04]  /*4910*/  IMAD.WIDE.U32 R2, R5, R12, R18 ;  /* 0x0000000c05027225 */ /* 0x001fc800078e0012 */
[----:B------:R-:W-:Y:S01]  /*4920*/  IMAD R5, R5, R13, R0 ;  /* 0x0000000d05057224 */ /* 0x000fe200078e0200 */
[----:B------:R-:W-:Y:S02]  /*4930*/  I2FP.F32.U32 R0, R20 ;  /* 0x0000001400007245 */ /* 0x000fe40000201000 */
[----:B------:R-:W0:Y:S01]  /*4940*/  LDC R24, c[0x0][0x658] ;  /* 0x00019600ff187b82 */ /* 0x000e220000000800 */
[----:B------:R-:W-:Y:S01]  /*4950*/  IMAD.IADD R3, R3, 0x1, R5 ;  /* 0x0000000103037824 */ /* 0x000fe200078e0205 */
[----:B---3--:R-:W-:Y:S01]  /*4960*/  ISETP.NE.U32.AND P0, PT, R26, RZ, PT ;  /* 0x000000ff1a00720c */ /* 0x008fe20003f05070 */
[----:B------:R-:W-:Y:S01]  /*4970*/  FMUL R0, R0, UR4 ;  /* 0x0000000400007c20 */ /* 0x000fe20008400000 */
[----:B------:R-:W-:Y:S02]  /*4980*/  IMAD.MOV.U32 R5, RZ, RZ, -0x1 ;  /* 0xffffffffff057424 */ /* 0x000fe400078e00ff */
[----:B------:R-:W-:Y:S01]  /*4990*/  ISETP.NE.AND.EX P0, PT, R27, RZ, PT, P0 ;  /* 0x000000ff1b00720c */ /* 0x000fe20003f05300 */
[----:B------:R3:W4:Y:S01]  /*49a0*/  F2I.U32.TRUNC.NTZ R12, R0 ;  /* 0x00000000000c7305 */ /* 0x000722000020f000 */
[----:B------:R-:W3:Y:S01]  /*49b0*/  LDC R15, c[0x0][0x148] ;  /* 0x00005200ff0f7b82 */ /* 0x000ee20000000800 */
[----:B-1----:R-:W-:-:S02]  /*49c0*/  SHF.R.U64 R10, R2, R4, R3 ;  /* 0x00000004020a7219 */ /* 0x002fc40000001203 */
[----:B------:R-:W-:-:S05]  /*49d0*/  SHF.R.U32.HI R3, RZ, R4, R3 ;  /* 0x00000004ff037219 */ /* 0x000fca0000011603 */
[----:B------:R-:W1:Y:S01]  /*49e0*/  LDC R14, c[0x0][0x600] ;  /* 0x00018000ff0e7b82 */ /* 0x000e620000000800 */
[-CC-:B--2---:R-:W-:Y:S02]  /*49f0*/  SHF.R.U64 R8, R10, R6.reuse, R3.reuse ;  /* 0x000000060a087219 */ /* 0x184fe40000001203 */
[----:B------:R-:W-:-:S05]  /*4a00*/  SHF.R.U32.HI R3, RZ, R6, R3 ;  /* 0x00000006ff037219 */ /* 0x000fca0000011603 */
[----:B------:R-:W2:Y:S01]  /*4a10*/  LDC R21, c[0x0][0x648] ;  /* 0x00019200ff157b82 */ /* 0x000ea20000000800 */
[-CC-:B0-----:R-:W-:Y:S02]  /*4a20*/  SHF.R.U64 R13, R8, R24.reuse, R3.reuse ;  /* 0x00000018080d7219 */ /* 0x181fe40000001203 */
[-C--:B------:R-:W-:Y:S02]  /*4a30*/  SHF.L.U32 R5, R5, R24.reuse, RZ ;  /* 0x0000001805057219 */ /* 0x080fe400000006ff */
[-C--:B------:R-:W-:Y:S01]  /*4a40*/  SHF.R.U32.HI R3, RZ, R24.reuse, R3 ;  /* 0x00000018ff037219 */ /* 0x080fe20000011603 */
[----:B------:R-:W-:Y:S01]  /*4a50*/  IMAD.MOV.U32 R2, RZ, RZ, R13 ;  /* 0x000000ffff027224 */ /* 0x000fe200078e000d */
[----:B------:R-:W-:Y:S01]  /*4a60*/  SHF.L.U32 R24, R7, R24, RZ ;  /* 0x0000001807187219 */ /* 0x000fe200000006ff */
[----:B------:R-:W0:Y:S01]  /*4a70*/  LDC R25, c[0x0][0x638] ;  /* 0x00018e00ff197b82 */ /* 0x000e220000000800 */
[----:B------:R-:W-:-:S07]  /*4a80*/  LOP3.LUT R19, RZ, R5, RZ, 0x33, !PT ;  /* 0x00000005ff137212 */ /* 0x000fce00078e33ff */
[----:B------:R-:W0:Y:S01]  /*4a90*/  LDC R28, c[0x0][0x610] ;  /* 0x00018400ff1c7b82 */ /* 0x000e220000000800 */
[----:B----4-:R-:W-:Y:S05]  /*4aa0*/  @!P0 BRA `(.L_x_102) ;  /* 0x0000000000288947 */ /* 0x010fea0003800000 */
[----:B---3--:R-:W3:Y:S02]  /*4ab0*/  LDC R0, c[0x0][0x64c] ;  /* 0x00019300ff007b82 */ /* 0x008ee40000000800 */
        /* <DEDUP_REMOVED lines=9> */
.L_x_102:
[----:B------:R-:W4:Y:S01]  /*4b50*/  LDC R4, c[0x0][0x65c] ;  /* 0x00019700ff047b82 */ /* 0x000f220000000800 */
[----:B--23--:R-:W-:Y:S01]  /*4b60*/  SHF.R.U64 R0, R2, R21, R3 ;  /* 0x0000001502007219 */ /* 0x00cfe20000001203 */
[----:B-1----:R-:W-:Y:S01]  /*4b70*/  VIADD R3, R14, 0xffffffff ;  /* 0xffffffff0e037836 */ /* 0x002fe20000000000 */
[----:B------:R-:W-:Y:S01]  /*4b80*/  LOP3.LUT R19, R8, R19, RZ, 0xc0, !PT ;  /* 0x0000001308137212 */ /* 0x000fe200078ec0ff */
[----:B------:R-:W-:Y:S02]  /*4b90*/  IMAD.MOV R12, RZ, RZ, -R12 ;  /* 0x000000ffff0c7224 */ /* 0x000fe400078e0a0c */
[----:B------:R-:W-:Y:S01]  /*4ba0*/  IMAD.MOV R2, RZ, RZ, -R0 ;  /* 0x000000ffff027224 */ /* 0x000fe200078e0a00 */
[----:B------:R-:W-:Y:S01]  /*4bb0*/  LOP3.LUT R3, R10, R3, RZ, 0xc0, !PT ;  /* 0x000000030a037212 */ /* 0x000fe200078ec0ff */
[----:B------:R-:W-:Y:S02]  /*4bc0*/  IMAD R19, R24, R0, R19 ;  /* 0x0000000018137224 */ /* 0x000fe400078e0213 */
[----:B0-----:R-:W-:-:S04]  /*4bd0*/  IMAD R0, R2, R25, R13 ;  /* 0x0000001902007224 */ /* 0x001fc800078e020d */
[----:B------:R-:W-:Y:S01]  /*4be0*/  IMAD R2, R0, R14, R3 ;  /* 0x0000000e00027224 */ /* 0x000fe200078e0203 */
[----:B----4-:R-:W-:Y:S01]  /*4bf0*/  ISETP.NE.AND P0, PT, R4, 0x1, PT ;  /* 0x000000010400780c */ /* 0x010fe20003f05270 */
[----:B------:R-:W-:-:S05]  /*4c00*/  IMAD.MOV.U32 R4, RZ, RZ, 0x1 ;  /* 0x00000001ff047424 */ /* 0x000fca00078e00ff */
[----:B------:R-:W-:-:S07]  /*4c10*/  PRMT R0, R4, 0x7610, R0 ;  /* 0x0000761004007816 */ /* 0x000fce0000000000 */
[----:B------:R-:W-:-:S04]  /*4c20*/  @P0 IMAD R22, R15, R12, R20 ;  /* 0x0000000c0f160224 */ /* 0x000fc800078e0214 */
[----:B------:R-:W-:-:S05]  /*4c30*/  IMAD R19, R19, R28, R22 ;  /* 0x0000001c13137224 */ /* 0x000fca00078e0216 */
[----:B------:R-:W-:Y:S02]  /*4c40*/  SEL R22, R2, R19, !P0 ;  /* 0x0000001302167207 */ /* 0x000fe40004000000 */
[----:B------:R-:W-:Y:S01]  /*4c50*/  SEL R19, R19, R2, !P0 ;  /* 0x0000000213137207 */ /* 0x000fe20004000000 */
[----:B------:R-:W-:-:S07]  /*4c60*/  IMAD.MOV.U32 R2, RZ, RZ, R11 ;  /* 0x000000ffff027224 */ /* 0x000fce00078e000b */
.L_x_100:
[----:B------:R-:W-:Y:S02]  /*4c70*/  LOP3.LUT P0, RZ, R0, 0xff, RZ, 0xc0, !PT ;  /* 0x000000ff00ff7812 */ /* 0x000fe4000780c0ff */
[----:B------:R-:W-:-:S11]  /*4c80*/  LOP3.LUT R73, R73, 0x1, RZ, 0x3c, !PT ;  /* 0x0000000149497812 */ /* 0x000fd600078e3cff */
[----:B------:R-:W-:Y:S05]  /*4c90*/  @P0 BRA `(.L_x_103) ;  /* 0xffffffcc004c0947 */ /* 0x000fea000383ffff */
[----:B------:R-:W-:Y:S05]  /*4ca0*/  EXIT ;  /* 0x000000000000794d */ /* 0x000fea0003800000 */
.L_x_18:
[----:B------:R-:W-:-:S08]  /*4cb0*/  ISETP.NE.AND P0, PT, R5, RZ, PT ;  /* 0x000000ff0500720c */ /* 0x000fd00003f05270 */
[----:B0-2---:R-:W0:-:S00]  /*4cc0*/  USETMAXREG.DEALLOC.CTAPOOL 0x28 ;  /* 0x00000028000079c8 */ /* 0x005e0000080e0500 */
[----:B------:R-:W-:Y:S05]  /*4cd0*/  @P0 EXIT ;  /* 0x000000000000094d */ /* 0x000fea0003800000 */
[----:B0-----:R-:W-:Y:S01]  /*4ce0*/  LOP3.LUT P0, RZ, R8, 0xff, RZ, 0xc0, !PT ;  /* 0x000000ff08ff7812 */ /* 0x001fe2000780c0ff */
[----:B------:R-:W-:Y:S02]  /*4cf0*/  IMAD.MOV.U32 R0, RZ, RZ, 0x1 ;  /* 0x00000001ff007424 */ /* 0x000fe400078e00ff */
[----:B------:R-:W-:-:S10]  /*4d00*/  IMAD.MOV.U32 R6, RZ, RZ, RZ ;  /* 0x000000ffff067224 */ /* 0x000fd400078e00ff */
[----:B------:R-:W-:Y:S05]  /*4d10*/  @!P0 BRA `(.L_x_104) ;  /* 0x0000000c00388947 */ /* 0x000fea0003800000 */
[----:B------:R-:W0:Y:S01]  /*4d20*/  S2UR UR8, SR_CgaCtaId ;  /* 0x00000000000879c3 */ /* 0x000e220000008800 */
[----:B------:R-:W-:Y:S01]  /*4d30*/  LOP3.LUT P0, RZ, R4, 0x1f, RZ, 0xc0, !PT ;  /* 0x0000001f04ff7812 */ /* 0x000fe2000780c0ff */
[----:B------:R-:W-:Y:S01]  /*4d40*/  ULDC UR5, c[0x0][0x658] ;  /* 0x0001960000057ab9 */ /* 0x000fe20000000800 */
[----:B------:R-:W-:Y:S01]  /*4d50*/  UMOV UR6, 0xffffffff ;  /* 0xffffffff00067882 */ /* 0x000fe20000000000 */
[----:B------:R-:W-:Y:S01]  /*4d60*/  BSSY B0, `(.L_x_104) ;  /* 0x00000c9000007945 */ /* 0x000fe20003800000 */
[----:B------:R-:W-:Y:S01]  /*4d70*/  USHF.L.U32 UR6, UR6, UR5, URZ ;  /* 0x0000000506067299 */ /* 0x000fe2000800063f */
[C---:B------:R-:W-:Y:S01]  /*4d80*/  ISETP.NE.AND P2, PT, R3.reuse, RZ, PT ;  /* 0x000000ff0300720c */ /* 0x040fe20003f45270 */
[----:B------:R-:W-:Y:S01]  /*4d90*/  IMAD.MOV.U32 R9, RZ, RZ, 0x1 ;  /* 0x00000001ff097424 */ /* 0x000fe200078e00ff */
[----:B------:R-:W-:Y:S01]  /*4da0*/  ISETP.NE.OR P0, PT, R3, RZ, !P0 ;  /* 0x000000ff0300720c */ /* 0x000fe20004705670 */
[----:B------:R-:W-:Y:S01]  /*4db0*/  IMAD.MOV.U32 R0, RZ, RZ, 0x1 ;  /* 0x00000001ff007424 */ /* 0x000fe200078e00ff */
[----:B------:R-:W-:Y:S01]  /*4dc0*/  LOP3.LUT R7, R16, 0x2, RZ, 0xfc, !PT ;  /* 0x0000000210077812 */ /* 0x000fe200078efcff */
[----:B------:R-:W-:Y:S01]  /*4dd0*/  IMAD.MOV.U32 R6, RZ, RZ, RZ ;  /* 0x000000ffff067224 */ /* 0x000fe200078e00ff */
[----:B------:R-:W-:Y:S01]  /*4de0*/  ULDC UR4, c[0x0][0x600] ;  /* 0x0001800000047ab9 */ /* 0x000fe20000000800 */
[----:B------:R-:W-:Y:S01]  /*4df0*/  UMOV UR7, 0x1 ;  /* 0x0000000100077882 */ /* 0x000fe20000000000 */
[----:B------:R-:W-:-:S02]  /*4e00*/  UIADD3 UR22, UR40, 0x1, URZ ;  /* 0x0000000128167890 */ /* 0x000fc4000fffe03f */
[----:B------:R-:W-:Y:S02]  /*4e10*/  UIADD3 UR15, UR4, -0x1, URZ ;  /* 0xffffffff040f7890 */ /* 0x000fe4000fffe03f */
[----:B------:R-:W-:Y:S02]  /*4e20*/  USHF.L.U32 UR17, UR7, UR5, URZ ;  /* 0x0000000507117299 */ /* 0x000fe4000800063f */
[----:B------:R-:W-:Y:S01]  /*4e30*/  ULOP3.LUT UR16, URZ, UR6, URZ, 0x33, !UPT ;  /* 0x000000063f107292 */ /* 0x000fe2000f8e333f */
[----:B------:R-:W-:Y:S01]  /*4e40*/  ULDC.64 UR20, c[0x0][0x198] ;  /* 0x0000660000147ab9 */ /* 0x000fe20000000a00 */
[----:B0-----:R-:W-:-:S10]  /*4e50*/  IMAD.U32 R8, RZ, RZ, UR8 ;  /* 0x00000008ff087e24 */ /* 0x001fd4000f8e00ff */
.L_x_116:
[----:B------:R-:W-:-:S03]  /*4e60*/  UMOV UR4, 0xffffffff ;  /* 0xffffffff00047882 */ /* 0x000fc60000000000 */
[----:B------:R-:W-:Y:S05]  /*4e70*/  BRA.DIV UR4, `(.L_x_105) ;  /* 0x0000001e04547947 */ /* 0x000fea000b800000 */
[----:B------:R-:W-:-:S13]  /*4e80*/  ELECT P6, URZ, PT ;  /* 0x00000000003f782f */ /* 0x000fda00038c0000 */
.L_x_153:
[----:B------:R-:W0:Y:S01]  /*4e90*/  LDC R3, c[0x0][0x28c] ;  /* 0x0000a300ff037b82 */ /* 0x000e220000000800 */
[----:B------:R-:W-:Y:S01]  /*4ea0*/  BSSY B1, `(.L_x_106) ;  /* 0x000003c000017945 */ /* 0x000fe20003800000 */
[----:B0-----:R-:W-:-:S13]  /*4eb0*/  ISETP.LT.OR P6, PT, R3, 0x1, !P6 ;  /* 0x000000010300780c */ /* 0x001fda00077c1670 */
[----:B------:R-:W-:Y:S05]  /*4ec0*/  @P6 BRA `(.L_x_107) ;  /* 0x0000000000e46947 */ /* 0x000fea0003800000 */
[----:B------:R-:W-:Y:S02]  /*4ed0*/  IMAD R8, R19, 0x2, R8 ;  /* 0x0000000213087824 */ /* 0x000fe400078e0208 */
[----:B------:R-:W-:Y:S02]  /*4ee0*/  IMAD.SHL.U32 R22, R22, 0x40, RZ ;  /* 0x0000004016167824 */ /* 0x000fe400078e00ff */
[----:B------:R-:W-:Y:S02]  /*4ef0*/  IMAD.MOV.U32 R14, RZ, RZ, RZ ;  /* 0x000000ffff0e7224 */ /* 0x000fe400078e00ff */
[----:B------:R-:W-:Y:S02]  /*4f00*/  IMAD.U32 R15, RZ, RZ, UR22 ;  /* 0x00000016ff0f7e24 */ /* 0x000fe4000f8e00ff */
[----:B------:R-:W-:Y:S02]  /*4f10*/  IMAD.MOV.U32 R3, RZ, RZ, R0 ;  /* 0x000000ffff037224 */ /* 0x000fe400078e0000 */
[----:B------:R-:W-:-:S02]  /*4f20*/  IMAD.MOV.U32 R5, RZ, RZ, R6 ;  /* 0x000000ffff057224 */ /* 0x000fc400078e0006 */
[----:B------:R-:W-:-:S07]  /*4f30*/  IMAD.SHL.U32 R11, R8, 0x20, RZ ;  /* 0x00000020080b7824 */ /* 0x000fce00078e00ff */
.L_x_111:
[----:B------:R-:W0:Y:S01]  /*4f40*/  S2UR UR4, SR_CgaCtaId ;  /* 0x00000000000479c3 */ /* 0x000e220000008800 */
[----:B------:R-:W-:Y:S02]  /*4f50*/  MOV R13, 0x400 ;  /* 0x00000400000d7802 */ /* 0x000fe40000000f00 */
[----:B------:R-:W-:-:S05]  /*4f60*/  SHF.L.U32 R4, R3, 0x1f, RZ ;  /* 0x0000001f03047819 */ /* 0x000fca00000006ff */
[----:B------:R-:W1:Y:S01]  /*4f70*/  @!P2 LDC R10, c[0x0][0x500] ;  /* 0x00014000ff0aab82 */ /* 0x000e620000000800 */
[----:B0-----:R-:W-:-:S05]  /*4f80*/  IMAD.U32 R8, RZ, RZ, UR4 ;  /* 0x00000004ff087e24 */ /* 0x001fca000f8e00ff */
[----:B------:R-:W-:-:S05]  /*4f90*/  LEA R12, R8, R13, 0x18 ;  /* 0x0000000d080c7211 */ /* 0x000fca00078ec0ff */
[----:B------:R-:W-:-:S04]  /*4fa0*/  IMAD R13, R5, 0x8, R12 ;  /* 0x00000008050d7824 */ /* 0x000fc800078e020c */
[----:B------:R-:W0:Y:S02]  /*4fb0*/  SYNCS.PHASECHK.TRANS64.TRYWAIT P1, [R13+URZ+0xe0], R4 ;  /* 0x0000e0040d0075a7 */ /* 0x000e24000802017f */
[----:B01----:R-:W-:Y:S05]  /*4fc0*/  @!P1 BRA `(.L_x_108) ;  /* 0x0000001c00209947 */ /* 0x003fea0003800000 */
.L_x_154:
[----:B0-----:R-:W-:Y:S01]  /*4fd0*/  PRMT R4, R7, 0x9910, RZ ;  /* 0x0000991007047816 */ /* 0x001fe200000000ff */
[----:B------:R0:W-:Y:S03]  /*4fe0*/  @!P2 SYNCS.ARRIVE.TRANS64 RZ, [R13+URZ], R10 ;  /* 0x0000000a0dffa9a7 */ /* 0x0001e6000800003f */
[----:B------:R-:W-:-:S13]  /*4ff0*/  ISETP.NE.AND P1, PT, R4, 0x2, PT ;  /* 0x000000020400780c */ /* 0x000fda0003f25270 */
[----:B0-----:R-:W-:Y:S05]  /*5000*/  @P1 BRA `(.L_x_109) ;  /* 0x0000000000041947 */ /* 0x001fea0003800000 */
[----:B------:R-:W-:Y:S01]  /*5010*/  BPT.TRAP 0x1 ;  /* 0x000000040000795c */ /* 0x000fe20000300000 */
.L_x_109:
[----:B------:R-:W-:Y:S05]  /*5020*/  @P0 BRA `(.L_x_110) ;  /* 0x0000000000040947 */ /* 0x000fea0003800000 */
[----:B------:R-:W-:Y:S01]  /*5030*/  BPT.TRAP 0x1 ;  /* 0x000000040000795c */ /* 0x000fe20000300000 */
.L_x_110:
[----:B------:R-:W-:Y:S01]  /*5040*/  IMAD R4, R5, 0x2, R8 ;  /* 0x0000000205047824 */ /* 0x000fe200078e0208 */
[----:B------:R-:W-:Y:S01]  /*5050*/  R2UR UR9, R13 ;  /* 0x000000000d0972ca */ /* 0x000fe200000e0000 */
[----:B------:R-:W-:Y:S01]  /*5060*/  VIADD R15, R15, 0xffffffff ;  /* 0xffffffff0f0f7836 */ /* 0x000fe20000000000 */
[----:B------:R-:W-:Y:S01]  /*5070*/  UIADD3 UR4, UP0, UR20, 0xf0, URZ ;  /* 0x000000f014047890 */ /* 0x000fe2000ff1e03f */
[----:B------:R-:W-:Y:S01]  /*5080*/  IMAD.SHL.U32 R4, R4, 0x400, RZ ;  /* 0x0000040004047824 */ /* 0x000fe200078e00ff */
[----:B------:R-:W-:Y:S01]  /*5090*/  R2UR UR11, R11 ;  /* 0x000000000b0b72ca */ /* 0x000fe200000e0000 */
[----:B------:R-:W-:Y:S01]  /*50a0*/  UIADD3 UR24, UP1, UR20, 0x1f0, URZ ;  /* 0x000001f014187890 */ /* 0x000fe2000ff3e03f */
[----:B------:R-:W-:Y:S01]  /*50b0*/  R2UR UR10, R14 ;  /* 0x000000000e0a72ca */ /* 0x000fe200000e0000 */
[--C-:B------:R-:W-:Y:S01]  /*50c0*/  IMAD R4, R4, 0x2, R12.reuse ;  /* 0x0000000204047824 */ /* 0x100fe200078e020c */
[----:B------:R-:W-:Y:S01]  /*50d0*/  R2UR UR12, R2 ;  /* 0x00000000020c72ca */ /* 0x000fe200000e0000 */
[C---:B------:R-:W-:Y:S01]  /*50e0*/  IMAD R12, R5.reuse, 0x1000, R12 ;  /* 0x00001000050c7824 */ /* 0x040fe200078e020c */
[----:B------:R-:W-:Y:S01]  /*50f0*/  R2UR UR18, R22 ;  /* 0x00000000161272ca */ /* 0x000fe200000e0000 */
[----:B------:R-:W-:Y:S01]  /*5100*/  VIADD R5, R5, 0x1 ;  /* 0x0000000105057836 */ /* 0x000fe20000000000 */
[----:B------:R-:W-:Y:S01]  /*5110*/  R2UR UR5, R4 ;  /* 0x00000000040572ca */ /* 0x000fe200000e0000 */
[----:B------:R-:W-:Y:S01]  /*5120*/  UIADD3.X UR25, URZ, UR21, URZ, UP1, !UPT ;  /* 0x000000153f197290 */ /* 0x000fe20008ffe43f */
[----:B------:R-:W-:Y:S01]  /*5130*/  R2UR UR8, R12 ;  /* 0x000000000c0872ca */ /* 0x000fe200000e0000 */
[----:B------:R-:W-:Y:S01]  /*5140*/  UMOV UR19, 0x30000 ;  /* 0x0003000000137882 */ /* 0x000fe20000000000 */
[----:B------:R-:W-:Y:S01]  /*5150*/  ISETP.GT.AND P3, PT, R15, 0x1, PT ;  /* 0x000000010f00780c */ /* 0x000fe20003f64270 */
[----:B------:R-:W-:Y:S01]  /*5160*/  UMOV UR6, 0x0 ;  /* 0x0000000000067882 */ /* 0x000fe20000000000 */
[----:B------:R-:W-:Y:S01]  /*5170*/  UMOV UR7, 0x10000000 ;  /* 0x1000000000077882 */ /* 0x000fe20000000000 */
[----:B------:R-:W-:Y:S01]  /*5180*/  ISETP.NE.AND P1, PT, R5, 0x1c, PT ;  /* 0x0000001c0500780c */ /* 0x000fe20003f25270 */
[----:B------:R-:W-:-:S03]  /*5190*/  VIADD R14, R14, 0x20 ;  /* 0x000000200e0e7836 */ /* 0x000fc60000000000 */
[----:B------:R-:W-:Y:S02]  /*51a0*/  SEL R4, RZ, 0x1, P1 ;  /* 0x00000001ff047807 */ /* 0x000fe40000800000 */
[----:B------:R-:W-:Y:S01]  /*51b0*/  UIADD3 UR13, UR5, 0x300, URZ ;  /* 0x00000300050d7890 */ /* 0x000fe2000fffe03f */
[----:B------:R-:W-:Y:S01]  /*51c0*/  SEL R5, R5, RZ, P1 ;  /* 0x000000ff05057207 */ /* 0x000fe20000800000 */
[----:B------:R-:W-:Y:S01]  /*51d0*/  UIADD3.X UR5, URZ, UR21, URZ, UP0, !UPT ;  /* 0x000000153f057290 */ /* 0x000fe200087fe43f */
[----:B------:R-:W-:Y:S01]  /*51e0*/  LOP3.LUT R3, R3, R4, RZ, 0x3c, !PT ;  /* 0x0000000403037212 */ /* 0x000fe200078e3cff */
[----:B------:R-:W-:-:S03]  /*51f0*/  UIADD3 UR14, UR8, 0x1c300, URZ ;  /* 0x0001c300080e7890 */ /* 0x000fc6000fffe03f */
[----:B------:R-:W-:-:S04]  /*5200*/  UMOV UR8, UR13 ;  /* 0x0000000d00087c82 */ /* 0x000fc80008000000 */
[----:B------:R0:W-:Y:S02]  /*5210*/  UTMALDG.3D.MULTICAST [UR8], [UR4], UR19, desc[UR6] ;  /* 0x00000608040073b4 */ /* 0x0001e40008011813 */
[----:B0-----:R-:W-:Y:S01]  /*5220*/  UMOV UR8, UR14 ;  /* 0x0000000e00087c82 */ /* 0x001fe20008000000 */
[----:B------:R-:W-:Y:S02]  /*5230*/  UMOV UR11, UR18 ;  /* 0x00000012000b7c82 */ /* 0x000fe40008000000 */
[----:B------:R0:W-:Y:S02]  /*5240*/  UTMALDG.3D [UR8], [UR24], desc[UR6] ;  /* 0x00000608180075b4 */ /* 0x0001e40008011000 */
[----:B0-----:R-:W-:Y:S05]  /*5250*/  @P3 BRA `(.L_x_111) ;  /* 0xfffffffc00383947 */ /* 0x001fea000383ffff */
.L_x_107:
[----:B------:R-:W-:Y:S05]  /*5260*/  BSYNC B1 ;  /* 0x0000000000017941 */ /* 0x000fea0003800000 */
.L_x_106:
[----:B------:R-:W2:Y:S01]  /*5270*/  LDL.64 R12, [R1] ;  /* 0x00000000010c7983 */ /* 0x000ea20000100a00 */
[----:B------:R-:W-:Y:S01]  /*5280*/  LOP3.LUT P4, RZ, R9, 0xff, RZ, 0xc0, !PT ;  /* 0x000000ff09ff7812 */ /* 0x000fe2000788c0ff */
[----:B------:R-:W-:Y:S01]  /*5290*/  VIADD R9, R6, UR40 ;  /* 0x0000002806097c36 */ /* 0x000fe20008000000 */
[----:B------:R-:W-:Y:S01]  /*52a0*/  ULDC.64 UR4, c[0x0][0x650] ;  /* 0x0001940000047ab9 */ /* 0x000fe20000000a00 */
[----:B------:R-:W-:Y:S01]  /*52b0*/  IMAD.U32 R2, RZ, RZ, UR40 ;  /* 0x00000028ff027e24 */ /* 0x000fe2000f8e00ff */
[----:B------:R-:W-:Y:S01]  /*52c0*/  UISETP.GE.U32.AND UP0, UPT, UR40, 0x1c, UPT ;  /* 0x0000001c2800788c */ /* 0x000fe2000bf06070 */
[----:B------:R-:W-:Y:S01]  /*52d0*/  BSSY B1, `(.L_x_112) ;  /* 0x000006f000017945 */ /* 0x000fe20003800000 */
[----:B------:R-:W-:Y:S01]  /*52e0*/  ISETP.GT.U32.AND P1, PT, R9, 0x1b, PT ;  /* 0x0000001b0900780c */ /* 0x000fe20003f24070 */
[----:B------:R-:W-:Y:S02]  /*52f0*/  IMAD.MOV.U32 R19, RZ, RZ, -0x1 ;  /* 0xffffffffff137424 */ /* 0x000fe400078e00ff */
[----:B------:R-:W-:Y:S01]  /*5300*/  IMAD.MOV.U32 R22, RZ, RZ, -0x1 ;  /* 0xffffffffff167424 */ /* 0x000fe200078e00ff */
[----:B------:R-:W-:-:S02]  /*5310*/  ISETP.LT.U32.AND P1, PT, R2, 0x1c, P1 ;  /* 0x0000001c0200780c */ /* 0x000fc40000f21070 */
[----:B------:R-:W-:Y:S01]  /*5320*/  PLOP3.LUT P3, PT, PT, PT, UP0, 0x80, 0x0 ;  /* 0x000000000000781c */ /* 0x000fe20003f6f008 */
[----:B------:R-:W0:Y:S01]  /*5330*/  @P4 S2R R8, SR_CgaCtaId ;  /* 0x0000000000084919 */ /* 0x000e220000008800 */
[----:B------:R-:W-:Y:S02]  /*5340*/  @P4 MOV R3, 0x400 ;  /* 0x0000040000034802 */ /* 0x000fe40000000f00 */
[----:B------:R-:W-:Y:S02]  /*5350*/  SEL R5, RZ, 0x1, !P1 ;  /* 0x00000001ff057807 */ /* 0x000fe40004800000 */
[----:B------:R-:W-:Y:S02]  /*5360*/  SHF.R.U32.HI R2, RZ, 0x2, R9 ;  /* 0x00000002ff027819 */ /* 0x000fe40000011609 */
[----:B------:R-:W-:Y:S02]  /*5370*/  LOP3.LUT R0, R0, R5, RZ, 0x3c, !PT ;  /* 0x0000000500007212 */ /* 0x000fe400078e3cff */
[----:B0-----:R-:W-:-:S04]  /*5380*/  @P4 LEA R3, R8, R3, 0x18 ;  /* 0x0000000308034211 */ /* 0x001fc800078ec0ff */
[----:B------:R0:W-:Y:S02]  /*5390*/  @P4 SYNCS.ARRIVE.TRANS64.A1T0 RZ, [R3+URZ+0x1f8], RZ ;  /* 0x0001f8ff03ff49a7 */ /* 0x0001e4000810003f */
[----:B0-----:R-:W-:-:S04]  /*53a0*/  IMAD.WIDE.U32 R2, R2, 0x24924925, RZ ;  /* 0x2492492502027825 */ /* 0x001fc800078e00ff */
[----:B------:R-:W-:Y:S01]  /*53b0*/  IMAD R6, R3, -0x1c, R9 ;  /* 0xffffffe403067824 */ /* 0x000fe200078e0209 */
[--C-:B------:R-:W-:Y:S01]  /*53c0*/  @P3 LOP3.LUT R0, R0, 0x1, R3.reuse, 0x78, !PT ;  /* 0x0000000100003812 */ /* 0x100fe200078e7803 */
[----:B------:R-:W-:Y:S01]  /*53d0*/  IMAD.MOV.U32 R2, RZ, RZ, -0x1 ;  /* 0xffffffffff027424 */ /* 0x000fe200078e00ff */
[----:B------:R-:W-:Y:S02]  /*53e0*/  PRMT R3, RZ, 0x7610, R3 ;  /* 0x00007610ff037816 */ /* 0x000fe40000000003 */
[----:B------:R-:W-:Y:S02]  /*53f0*/  PRMT R9, RZ, 0x7610, R9 ;  /* 0x00007610ff097816 */ /* 0x000fe40000000009 */
[----:B--2---:R-:W-:-:S04]  /*5400*/  IADD3 R18, P4, R18, R12, RZ ;  /* 0x0000000c12127210 */ /* 0x004fc80007f9e0ff */
[----:B------:R-:W-:Y:S01]  /*5410*/  ISETP.GE.U32.AND P1, PT, R18, UR4, PT ;  /* 0x0000000412007c0c */ /* 0x000fe2000bf26070 */
[----:B------:R-:W-:-:S05]  /*5420*/  IMAD.X R17, R17, 0x1, R23, P4 ;  /* 0x0000000111117824 */ /* 0x000fca00020e0617 */
[----:B------:R-:W-:-:S13]  /*5430*/  ISETP.GE.U32.AND.EX P1, PT, R17, UR5, PT, P1 ;  /* 0x0000000511007c0c */ /* 0x000fda000bf26110 */
[----:B------:R-:W-:Y:S05]  /*5440*/  @P1 BRA `(.L_x_113) ;  /* 0x00000004005c1947 */ /* 0x000fea0003800000 */
[----:B------:R-:W0:Y:S01]  /*5450*/  S2R R12, SR_CTAID.X ;  /* 0x00000000000c7919 */ /* 0x000e220000002500 */
[----:B------:R-:W-:Y:S01]  /*5460*/  ULDC.64 UR4, c[0x0][0x628] ;  /* 0x00018a0000047ab9 */ /* 0x000fe20000000a00 */
[----:B------:R-:W1:Y:S01]  /*5470*/  LDC R13, c[0x0][0x144] ;  /* 0x00005100ff0d7b82 */ /* 0x000e620000000800 */
[----:B------:R-:W-:Y:S01]  /*5480*/  ISETP.NE.U32.AND P1, PT, RZ, UR4, PT ;  /* 0x00000004ff007c0c */ /* 0x000fe2000bf25070 */
[----:B------:R-:W2:Y:S01]  /*5490*/  S2R R10, SR_CTAID.Y ;  /* 0x00000000000a7919 */ /* 0x000ea20000002600 */
[----:B------:R-:W-:Y:S01]  /*54a0*/  ULDC UR7, c[0x0][0x630] ;  /* 0x00018c0000077ab9 */ /* 0x000fe20000000800 */
[----:B------:R-:W-:Y:S01]  /*54b0*/  ULDC UR8, c[0x0][0x150] ;  /* 0x0000540000087ab9 */ /* 0x000fe20000000800 */
[----:B------:R-:W-:Y:S01]  /*54c0*/  ISETP.NE.AND.EX P1, PT, RZ, UR5, PT, P1 ;  /* 0x00000005ff007c0c */ /* 0x000fe2000bf25310 */
[----:B------:R-:W-:Y:S02]  /*54d0*/  IMAD.MOV.U32 R2, RZ, RZ, R18 ;  /* 0x000000ffff027224 */ /* 0x000fe400078e0012 */
[----:B------:R-:W-:Y:S01]  /*54e0*/  IMAD.MOV.U32 R3, RZ, RZ, R17 ;  /* 0x000000ffff037224 */ /* 0x000fe200078e0011 */
[----:B0-----:R-:W-:-:S09]  /*54f0*/  I2FP.F32.U32 R14, R12 ;  /* 0x0000000c000e7245 */ /* 0x001fd20000201000 */
[----:B------:R-:W-:Y:S05]  /*5500*/  @!P1 BRA `(.L_x_114) ;  /* 0x0000000000289947 */ /* 0x000fea0003800000 */
[----:B------:R-:W-:Y:S02]  /*5510*/  ULDC UR6, c[0x0][0x634] ;  /* 0x00018d0000067ab9 */ /* 0x000fe40000000800 */
[----:B------:R-:W-:-:S05]  /*5520*/  IADD3 R3, P1, R18, UR6, RZ ;  /* 0x0000000612037c10 */ /* 0x000fca000ff3e0ff */
[----:B------:R-:W-:-:S04]  /*5530*/  IMAD.X R11, RZ, RZ, R17, P1 ;  /* 0x000000ffff0b7224 */ /* 0x000fc800008e0611 */
[----:B------:R-:W-:-:S04]  /*5540*/  IMAD.WIDE.U32 R4, R11, UR4, RZ ;  /* 0x000000040b047c25 */ /* 0x000fc8000f8e00ff */
[----:B------:R-:W-:-:S04]  /*5550*/  IMAD.WIDE.U32 R4, P1, R3, UR5, R4 ;  /* 0x0000000503047c25 */ /* 0x000fc8000f820004 */
[----:B------:R-:W-:-:S04]  /*5560*/  IMAD.WIDE.U32 R2, R3, UR4, RZ ;  /* 0x0000000403027c25 */ /* 0x000fc8000f8e00ff */
[----:B------:R-:W-:Y:S01]  /*5570*/  IMAD.MOV.U32 R2, RZ, RZ, R5 ;  /* 0x000000ffff027224 */ /* 0x000fe200078e0005 */
[----:B------:R-:W-:Y:S01]  /*5580*/  IADD3 RZ, P3, R3, R4, RZ ;  /* 0x0000000403ff7210 */ /* 0x000fe20007f7e0ff */
[----:B------:R-:W-:-:S04]  /*5590*/  IMAD.X R3, RZ, RZ, RZ, P1 ;  /* 0x000000ffff037224 */ /* 0x000fc800008e06ff */
[----:B------:R-:W-:-:S08]  /*55a0*/  IMAD.WIDE.U32.X R2, R11, UR5, R2, P3 ;  /* 0x000000050b027c25 */ /* 0x000fd000098e0402 */
.L_x_114:
[----:B------:R-:W-:Y:S01]  /*55b0*/  FMUL R14, R14, UR8 ;  /* 0x000000080e0e7c20 */ /* 0x000fe20008400000 */
[--C-:B------:R-:W-:Y:S01]  /*55c0*/  SHF.R.U64 R11, R2, UR7, R3.reuse ;  /* 0x00000007020b7c19 */ /* 0x100fe20008001203 */
[----:B------:R-:W-:Y:S01]  /*55d0*/  ULDC.64 UR4, c[0x0][0x620] ;  /* 0x0001880000047ab9 */ /* 0x000fe20000000a00 */
[----:B------:R-:W-:Y:S01]  /*55e0*/  SHF.R.U32.HI R2, RZ, UR7, R3 ;  /* 0x00000007ff027c19 */ /* 0x000fe20008011603 */
[----:B------:R-:W-:Y:S01]  /*55f0*/  IMAD.MOV.U32 R3, RZ, RZ, R17 ;  /* 0x000000ffff037224 */ /* 0x000fe200078e0011 */
[----:B------:R-:W-:Y:S01]  /*5600*/  IADD3 R15, P1, RZ, -R11, RZ ;  /* 0x8000000bff0f7210 */ /* 0x000fe20007f3e0ff */
[----:B------:R-:W0:Y:S01]  /*5610*/  F2I.U32.TRUNC.NTZ R14, R14 ;  /* 0x0000000e000e7305 */ /* 0x000e22000020f000 */
[----:B------:R-:W-:-:S03]  /*5620*/  ULDC.64 UR6, c[0x0][0x640] ;  /* 0x0001900000067ab9 */ /* 0x000fc60000000a00 */
[----:B------:R-:W-:Y:S01]  /*5630*/  IMAD.X R2, RZ, RZ, ~R2, P1 ;  /* 0x000000ffff027224 */ /* 0x000fe200008e0e02 */
[----:B------:R-:W-:-:S03]  /*5640*/  ISETP.NE.U32.AND P1, PT, RZ, UR6, PT ;  /* 0x00000006ff007c0c */ /* 0x000fc6000bf25070 */
[----:B------:R-:W-:Y:S01]  /*5650*/  IMAD R2, R2, UR4, RZ ;  /* 0x0000000402027c24 */ /* 0x000fe2000f8e02ff */
[----:B------:R-:W-:-:S03]  /*5660*/  ISETP.NE.AND.EX P1, PT, RZ, UR7, PT, P1 ;  /* 0x00000007ff007c0c */ /* 0x000fc6000bf25310 */
[C---:B------:R-:W-:Y:S01]  /*5670*/  IMAD R5, R15.reuse, UR5, R2 ;  /* 0x000000050f057c24 */ /* 0x040fe2000f8e0202 */
[----:B------:R-:W-:Y:S01]  /*5680*/  ULDC UR5, c[0x0][0x154] ;  /* 0x0000550000057ab9 */ /* 0x000fe20000000800 */
[----:B------:R-:W-:Y:S02]  /*5690*/  IMAD.MOV.U32 R2, RZ, RZ, R18 ;  /* 0x000000ffff027224 */ /* 0x000fe400078e0012 */
[----:B0-----:R-:W-:Y:S02]  /*56a0*/  IMAD.MOV R4, RZ, RZ, -R14 ;  /* 0x000000ffff047224 */ /* 0x001fe400078e0a0e */
[----:B------:R-:W-:Y:S01]  /*56b0*/  IMAD.WIDE.U32 R2, R15, UR4, R2 ;  /* 0x000000040f027c25 */ /* 0x000fe2000f8e0002 */
[----:B------:R-:W-:-:S03]  /*56c0*/  ULDC UR4, c[0x0][0x618] ;  /* 0x0001860000047ab9 */ /* 0x000fc60000000800 */
[----:B-1----:R-:W-:Y:S01]  /*56d0*/  IMAD R12, R13, R4, R12 ;  /* 0x000000040d0c7224 */ /* 0x002fe200078e020c */
[----:B--2---:R-:W-:Y:S01]  /*56e0*/  I2FP.F32.U32 R4, R10 ;  /* 0x0000000a00047245 */ /* 0x004fe20000201000 */
[----:B------:R-:W0:Y:S01]  /*56f0*/  LDC R13, c[0x0][0x148] ;  /* 0x00005200ff0d7b82 */ /* 0x000e220000000800 */
[----:B------:R-:W-:-:S03]  /*5700*/  IMAD.IADD R3, R3, 0x1, R5 ;  /* 0x0000000103037824 */ /* 0x000fc600078e0205 */
[----:B------:R-:W-:Y:S02]  /*5710*/  FMUL R4, R4, UR5 ;  /* 0x0000000504047c20 */ /* 0x000fe40008400000 */
[--C-:B------:R-:W-:Y:S02]  /*5720*/  SHF.R.U64 R14, R2, UR4, R3.reuse ;  /* 0x00000004020e7c19 */ /* 0x100fe40008001203 */
[----:B------:R-:W-:Y:S01]  /*5730*/  SHF.R.U32.HI R3, RZ, UR4, R3 ;  /* 0x00000004ff037c19 */ /* 0x000fe20008011603 */
[----:B------:R1:W2:Y:S01]  /*5740*/  F2I.U32.TRUNC.NTZ R20, R4 ;  /* 0x0000000400147305 */ /* 0x0002a2000020f000 */
[----:B------:R-:W-:Y:S02]  /*5750*/  ULDC UR4, c[0x0][0x608] ;  /* 0x0001820000047ab9 */ /* 0x000fe40000000800 */
[--C-:B------:R-:W-:Y:S02]  /*5760*/  SHF.R.U64 R19, R14, UR4, R3.reuse ;  /* 0x000000040e137c19 */ /* 0x100fe40008001203 */
[----:B------:R-:W-:Y:S01]  /*5770*/  SHF.R.U32.HI R2, RZ, UR4, R3 ;  /* 0x00000004ff027c19 */ /* 0x000fe20008011603 */
[----:B------:R-:W-:-:S03]  /*5780*/  ULDC UR4, c[0x0][0x658] ;  /* 0x0001960000047ab9 */ /* 0x000fc60000000800 */
[--C-:B------:R-:W-:Y:S02]  /*5790*/  SHF.R.U64 R15, R19, UR4, R2.reuse ;  /* 0x00000004130f7c19 */ /* 0x100fe40008001202 */
[----:B------:R-:W-:-:S03]  /*57a0*/  SHF.R.U32.HI R21, RZ, UR4, R2 ;  /* 0x00000004ff157c19 */ /* 0x000fc60008011602 */
[----:B------:R-:W-:Y:S02]  /*57b0*/  IMAD.MOV.U32 R2, RZ, RZ, R15 ;  /* 0x000000ffff027224 */ /* 0x000fe400078e000f */
[----:B------:R-:W-:Y:S01]  /*57c0*/  IMAD.MOV.U32 R3, RZ, RZ, R21 ;  /* 0x000000ffff037224 */ /* 0x000fe200078e0015 */
[----:B-12---:R-:W-:Y:S06]  /*57d0*/  @!P1 BRA `(.L_x_115) ;  /* 0x0000000000289947 */ /* 0x006fec0003800000 */
        /* <DEDUP_REMOVED lines=10> */
.L_x_115:
[----:B------:R-:W1:Y:S01]  /*5880*/  LDC R4, c[0x0][0x65c] ;  /* 0x00019700ff047b82 */ /* 0x000e620000000800 */
[----:B------:R-:W-:Y:S01]  /*5890*/  ULDC UR4, c[0x0][0x648] ;  /* 0x0001920000047ab9 */ /* 0x000fe20000000800 */
[----:B------:R-:W-:Y:S01]  /*58a0*/  LOP3.LUT R19, R19, UR16, RZ, 0xc0, !PT ;  /* 0x0000001013137c12 */ /* 0x000fe2000f8ec0ff */
[----:B------:R-:W-:Y:S01]  /*58b0*/  IMAD.MOV R20, RZ, RZ, -R20 ;  /* 0x000000ffff147224 */ /* 0x000fe200078e0a14 */
[----:B------:R-:W-:Y:S01]  /*58c0*/  SHF.R.U64 R2, R2, UR4, R3 ;  /* 0x0000000402027c19 */ /* 0x000fe20008001203 */
[----:B------:R-:W-:Y:S01]  /*58d0*/  ULDC UR4, c[0x0][0x638] ;  /* 0x00018e0000047ab9 */ /* 0x000fe20000000800 */
[----:B------:R-:W-:Y:S01]  /*58e0*/  LOP3.LUT R14, R14, UR15, RZ, 0xc0, !PT ;  /* 0x0000000f0e0e7c12 */ /* 0x000fe2000f8ec0ff */
[----:B------:R-:W-:Y:S01]  /*58f0*/  ULDC UR5, c[0x0][0x610] ;  /* 0x0001840000057ab9 */ /* 0x000fe20000000800 */
[----:B------:R-:W-:Y:S02]  /*5900*/  IMAD.MOV.U32 R3, RZ, RZ, 0x1 ;  /* 0x00000001ff037424 */ /* 0x000fe400078e00ff */
[----:B------:R-:W-:Y:S01]  /*5910*/  IMAD R19, R2, UR17, R19 ;  /* 0x0000001102137c24 */ /* 0x000fe2000f8e0213 */
[----:B-1----:R-:W-:Y:S01]  /*5920*/  ISETP.NE.AND P1, PT, R4, 0x1, PT ;  /* 0x000000010400780c */ /* 0x002fe20003f25270 */
[----:B------:R-:W-:-:S02]  /*5930*/  IMAD.MOV R4, RZ, RZ, -R2 ;  /* 0x000000ffff047224 */ /* 0x000fc400078e0a02 */
[----:B------:R-:W-:Y:S02]  /*5940*/  IMAD.MOV.U32 R2, RZ, RZ, R11 ;  /* 0x000000ffff027224 */ /* 0x000fe400078e000b */
[----:B------:R-:W-:Y:S01]  /*5950*/  IMAD R15, R4, UR4, R15 ;  /* 0x00000004040f7c24 */ /* 0x000fe2000f8e020f */
[----:B------:R-:W-:-:S03]  /*5960*/  ULDC UR4, c[0x0][0x600] ;  /* 0x0001800000047ab9 */ /* 0x000fc60000000800 */
[----:B------:R-:W-:-:S04]  /*5970*/  IMAD R15, R15, UR4, R14 ;  /* 0x000000040f0f7c24 */ /* 0x000fc8000f8e020e */
[----:B0-----:R-:W-:-:S04]  /*5980*/  @P1 IMAD R12, R13, R20, R10 ;  /* 0x000000140d0c1224 */ /* 0x001fc800078e020a */
[----:B------:R-:W-:-:S05]  /*5990*/  IMAD R12, R19, UR5, R12 ;  /* 0x00000005130c7c24 */ /* 0x000fca000f8e020c */
[----:B------:R-:W-:Y:S02]  /*59a0*/  SEL R22, R15, R12, !P1 ;  /* 0x0000000c0f167207 */ /* 0x000fe40004800000 */
[----:B------:R-:W-:-:S07]  /*59b0*/  SEL R19, R12, R15, !P1 ;  /* 0x0000000f0c137207 */ /* 0x000fce0004800000 */
.L_x_113:
[----:B------:R-:W-:Y:S05]  /*59c0*/  BSYNC B1 ;  /* 0x0000000000017941 */ /* 0x000fea0003800000 */
.L_x_112:
[----:B------:R-:W-:-:S13]  /*59d0*/  LOP3.LUT P1, RZ, R3, 0xff, RZ, 0xc0, !PT ;  /* 0x000000ff03ff7812 */ /* 0x000fda000782c0ff */
[----:B------:R-:W-:Y:S05]  /*59e0*/  @P1 BRA `(.L_x_116) ;  /* 0xfffffff4001c1947 */ /* 0x000fea000383ffff */
[----:B------:R-:W-:Y:S05]  /*59f0*/  BSYNC B0 ;  /* 0x0000000000007941 */ /* 0x000fea0003800000 */
.L_x_104:
[----:B------:R-:W-:-:S03]  /*5a00*/  UMOV UR4, 0xffffffff ;  /* 0xffffffff00047882 */ /* 0x000fc60000000000 */
[----:B------:R-:W-:Y:S05]  /*5a10*/  BRA.DIV UR4, `(.L_x_117) ;  /* 0x0000001204a07947 */ /* 0x000fea000b800000 */
[----:B------:R-:W-:-:S13]  /*5a20*/  ELECT P6, URZ, PT ;  /* 0x00000000003f782f */ /* 0x000fda00038c0000 */
.L_x_157:
[----:B------:R-:W-:Y:S04]  /*5a30*/  BSSY B0, `(.L_x_118) ;  /* 0x0000103000007945 */ /* 0x000fe80003800000 */
[----:B------:R-:W-:Y:S05]  /*5a40*/  @!P6 BRA `(.L_x_119) ;  /* 0x000000100004e947 */ /* 0x000fea0003800000 */
[----:B------:R-:W-:-:S04]  /*5a50*/  LOP3.LUT R16, R16, 0x2, RZ, 0xfc, !PT ;  /* 0x0000000210107812 */ /* 0x000fc800078efcff */
[----:B------:R-:W-:-:S13]  /*5a60*/  ISETP.NE.AND P0, PT, R16, 0x3, PT ;  /* 0x000000031000780c */ /* 0x000fda0003f05270 */
[----:B------:R-:W-:Y:S05]  /*5a70*/  @!P0 BRA `(.L_x_120) ;  /* 0x0000000000048947 */ /* 0x000fea0003800000 */
[----:B------:R-:W-:Y:S01]  /*5a80*/  BPT.TRAP 0x1 ;  /* 0x000000040000795c */ /* 0x000fe20000300000 */
.L_x_120:
[----:B------:R-:W0:Y:S01]  /*5a90*/  S2R R3, SR_CgaCtaId ;  /* 0x0000000000037919 */ /* 0x000e220000008800 */
[----:B------:R-:W-:-:S04]  /*5aa0*/  MOV R2, 0x400 ;  /* 0x0000040000027802 */ /* 0x000fc80000000f00 */
[----:B0-----:R-:W-:Y:S02]  /*5ab0*/  LEA R3, R3, R2, 0x18 ;  /* 0x0000000203037211 */ /* 0x001fe400078ec0ff */
[----:B------:R-:W-:-:S03]  /*5ac0*/  SHF.L.U32 R2, R0, 0x1f, RZ ;  /* 0x0000001f00027819 */ /* 0x000fc600000006ff */
[----:B------:R-:W-:-:S04]  /*5ad0*/  VIADD R3, R3, 0xe0 ;  /* 0x000000e003037836 */ /* 0x000fc80000000000 */
[C---:B------:R-:W-:Y:S02]  /*5ae0*/  IMAD R7, R6.reuse, 0x8, R3 ;  /* 0x0000000806077824 */ /* 0x040fe400078e0203 */
[----:B------:R-:W-:Y:S02]  /*5af0*/  VIADD R6, R6, 0x1 ;  /* 0x0000000106067836 */ /* 0x000fe40000000000 */
[----:B------:R-:W0:Y:S03]  /*5b00*/  SYNCS.PHASECHK.TRANS64.TRYWAIT P0, [R7+URZ], R2 ;  /* 0x00000002070075a7 */ /* 0x000e26000800017f */
[----:B------:R-:W-:-:S04]  /*5b10*/  ISETP.NE.AND P1, PT, R6, 0x1c, PT ;  /* 0x0000001c0600780c */ /* 0x000fc80003f25270 */
[----:B------:R-:W-:Y:S02]  /*5b20*/  SEL R5, RZ, 0x1, P1 ;  /* 0x00000001ff057807 */ /* 0x000fe40000800000 */
[----:B------:R-:W-:Y:S02]  /*5b30*/  SEL R6, R6, RZ, P1 ;  /* 0x000000ff06067207 */ /* 0x000fe40000800000 */
[----:B------:R-:W-:-:S03]  /*5b40*/  LOP3.LUT R5, R0, R5, RZ, 0x3c, !PT ;  /* 0x0000000500057212 */ /* 0x000fc600078e3cff */
[----:B------:R-:W-:Y:S01]  /*5b50*/  IMAD R9, R6, 0x8, R3 ;  /* 0x0000000806097824 */ /* 0x000fe200078e0203 */
[----:B------:R-:W-:Y:S01]  /*5b60*/  SHF.L.U32 R4, R5, 0x1f, RZ ;  /* 0x0000001f05047819 */ /* 0x000fe200000006ff */
[----:B0-----:R-:W-:Y:S06]  /*5b70*/  @!P0 BRA `(.L_x_121) ;  /* 0x0000001000688947 */ /* 0x001fec0003800000 */
.L_x_158:
[----:B------:R-:W1:Y:S01]  /*5b80*/  SYNCS.PHASECHK.TRANS64.TRYWAIT P0, [R9+URZ], R4 ;  /* 0x00000004090075a7 */ /* 0x000e62000800017f */
[----:B------:R-:W-:-:S05]  /*5b90*/  VIADD R0, R6, 0x1 ;  /* 0x0000000106007836 */ /* 0x000fca0000000000 */
[----:B------:R-:W-:-:S04]  /*5ba0*/  ISETP.NE.AND P1, PT, R0, 0x1c, PT ;  /* 0x0000001c0000780c */ /* 0x000fc80003f25270 */
[----:B0-----:R-:W-:Y:S02]  /*5bb0*/  SEL R2, RZ, 0x1, P1 ;  /* 0x00000001ff027807 */ /* 0x001fe40000800000 */
[----:B------:R-:W-:Y:S02]  /*5bc0*/  SEL R0, R0, RZ, P1 ;  /* 0x000000ff00007207 */ /* 0x000fe40000800000 */
[----:B------:R-:W-:-:S03]  /*5bd0*/  LOP3.LUT R7, R5, R2, RZ, 0x3c, !PT ;  /* 0x0000000205077212 */ /* 0x000fc600078e3cff */
[----:B------:R-:W-:Y:S01]  /*5be0*/  IMAD R6, R0, 0x8, R3 ;  /* 0x0000000800067824 */ /* 0x000fe200078e0203 */
[----:B------:R-:W-:Y:S01]  /*5bf0*/  SHF.L.U32 R5, R7, 0x1f, RZ ;  /* 0x0000001f07057819 */ /* 0x000fe200000006ff */
[----:B-1----:R-:W-:Y:S06]  /*5c00*/  @!P0 BRA `(.L_x_122) ;  /* 0x0000001000588947 */ /* 0x002fec0003800000 */
.L_x_159:
[----:B------:R-:W1:Y:S01]  /*5c10*/  SYNCS.PHASECHK.TRANS64.TRYWAIT P0, [R6+URZ], R5 ;  /* 0x00000005060075a7 */ /* 0x000e62000800017f */
[----:B------:R-:W-:-:S05]  /*5c20*/  VIADD R0, R0, 0x1 ;  /* 0x0000000100007836 */ /* 0x000fca0000000000 */
[----:B------:R-:W-:-:S04]  /*5c30*/  ISETP.NE.AND P1, PT, R0, 0x1c, PT ;  /* 0x0000001c0000780c */ /* 0x000fc80003f25270 */
[----:B------:R-:W-:Y:S02]  /*5c40*/  SEL R2, RZ, 0x1, P1 ;  /* 0x00000001ff027807 */ /* 0x000fe40000800000 */
[----:B------:R-:W-:Y:S02]  /*5c50*/  SEL R0, R0, RZ, P1 ;  /* 0x000000ff00007207 */ /* 0x000fe40000800000 */
[----:B------:R-:W-:-:S03]  /*5c60*/  LOP3.LUT R7, R7, R2, RZ, 0x3c, !PT ;  /* 0x0000000207077212 */ /* 0x000fc600078e3cff */
[----:B0-----:R-:W-:Y:S01]  /*5c70*/  IMAD R9, R0, 0x8, R3 ;  /* 0x0000000800097824 */ /* 0x001fe200078e0203 */
[----:B------:R-:W-:Y:S01]  /*5c80*/  SHF.L.U32 R4, R7, 0x1f, RZ ;  /* 0x0000001f07047819 */ /* 0x000fe200000006ff */
[----:B-1----:R-:W-:Y:S06]  /*5c90*/  @!P0 BRA `(.L_x_123) ;  /* 0x0000001000488947 */ /* 0x002fec0003800000 */
.L_x_160:
        /* <DEDUP_REMOVED lines=9> */
.L_x_161:
        /* <DEDUP_REMOVED lines=9> */
.L_x_162:
        /* <DEDUP_REMOVED lines=9> */
.L_x_163:
        /* <DEDUP_REMOVED lines=9> */
.L_x_164:
        /* <DEDUP_REMOVED lines=9> */
.L_x_165:
        /* <DEDUP_REMOVED lines=9> */
.L_x_166:
        /* <DEDUP_REMOVED lines=9> */
.L_x_167:
        /* <DEDUP_REMOVED lines=9> */
.L_x_168:
        /* <DEDUP_REMOVED lines=9> */
.L_x_169:
        /* <DEDUP_REMOVED lines=9> */
.L_x_170:
        /* <DEDUP_REMOVED lines=9> */
.L_x_171:
        /* <DEDUP_REMOVED lines=9> */
.L_x_172:
        /* <DEDUP_REMOVED lines=9> */
.L_x_173:
        /* <DEDUP_REMOVED lines=9> */
.L_x_174:
        /* <DEDUP_REMOVED lines=9> */
.L_x_175:
        /* <DEDUP_REMOVED lines=9> */
.L_x_176:
        /* <DEDUP_REMOVED lines=9> */
.L_x_177:
        /* <DEDUP_REMOVED lines=9> */
.L_x_178:
        /* <DEDUP_REMOVED lines=9> */
.L_x_179:
        /* <DEDUP_REMOVED lines=9> */
.L_x_180:
        /* <DEDUP_REMOVED lines=9> */
.L_x_181:
        /* <DEDUP_REMOVED lines=9> */
.L_x_182:
        /* <DEDUP_REMOVED lines=9> */
.L_x_183:
[----:B------:R-:W1:Y:S01]  /*6990*/  SYNCS.PHASECHK.TRANS64.TRYWAIT P0, [R6+URZ], R5 ;  /* 0x00000005060075a7 */ /* 0x000e62000800017f */
[----:B------:R-:W-:-:S05]  /*69a0*/  VIADD R0, R0, 0x1 ;  /* 0x0000000100007836 */ /* 0x000fca0000000000 */
[----:B------:R-:W-:-:S04]  /*69b0*/  ISETP.NE.AND P1, PT, R0, 0x1c, PT ;  /* 0x0000001c0000780c */ /* 0x000fc80003f25270 */
[----:B------:R-:W-:Y:S02]  /*69c0*/  SEL R2, RZ, 0x1, P1 ;  /* 0x00000001ff027807 */ /* 0x000fe40000800000 */
[----:B------:R-:W-:Y:S02]  /*69d0*/  SEL R0, R0, RZ, P1 ;  /* 0x000000ff00007207 */ /* 0x000fe40000800000 */
[----:B------:R-:W-:Y:S01]  /*69e0*/  LOP3.LUT R2, R7, R2, RZ, 0x3c, !PT ;  /* 0x0000000207027212 */ /* 0x000fe200078e3cff */
[----:B-1----:R-:W-:Y:S06]  /*69f0*/  @!P0 BRA `(.L_x_147) ;  /* 0x0000000800d08947 */ /* 0x002fec0003800000 */
.L_x_184:
[----:B------:R-:W-:Y:S01]  /*6a00*/  IMAD R3, R0, 0x8, R3 ;  /* 0x0000000800037824 */ /* 0x000fe200078e0203 */
[----:B------:R-:W-:-:S07]  /*6a10*/  SHF.L.U32 R0, R2, 0x1f, RZ ;  /* 0x0000001f02007819 */ /* 0x000fce00000006ff */
.L_x_148:
[----:B--2---:R2:W4:Y:S02]  /*6a20*/  SYNCS.PHASECHK.TRANS64.TRYWAIT P0, [R3+URZ], R0 ;  /* 0x00000000030075a7 */ /* 0x004524000800017f */
[----:B----4-:R-:W-:Y:S05]  /*6a30*/  @!P0 NANOSLEEP.SYNCS 0x989680 ;  /* 0x009896800000895d */ /* 0x010fea0003900000 */
[----:B------:R-:W4:Y:S02]  /*6a40*/  @!P0 SYNCS.PHASECHK.TRANS64 P0, [R3+URZ], R0 ;  /* 0x00000000030085a7 */ /* 0x000f24000800007f */
[----:B----4-:R-:W-:Y:S05]  /*6a50*/  @!P0 BRA `(.L_x_148) ;  /* 0xfffffffc00f08947 */ /* 0x010fea000383ffff */
.L_x_119:
[----:B------:R-:W-:Y:S05]  /*6a60*/  BSYNC B0 ;  /* 0x0000000000007941 */ /* 0x000fea0003800000 */
.L_x_118:
[----:B------:R-:W-:Y:S05]  /*6a70*/  EXIT ;  /* 0x000000000000794d */ /* 0x000fea0003800000 */
.L_x_20:
[----:B-1----:R1:W2:Y:S02]  /*6a80*/  SYNCS.PHASECHK.TRANS64.TRYWAIT P0, [R64+URZ], R3 ;  /* 0x00000003400075a7 */ /* 0x0022a4000800017f */
[----:B--2---:R-:W-:Y:S05]  /*6a90*/  @!P0 NANOSLEEP.SYNCS 0x989680 ;  /* 0x009896800000895d */ /* 0x004fea0003900000 */
[----:B------:R-:W2:Y:S02]  /*6aa0*/  @!P0 SYNCS.PHASECHK.TRANS64 P0, [R64+URZ], R3 ;  /* 0x00000003400085a7 */ /* 0x000ea4000800007f */
[----:B--2---:R-:W-:Y:S05]  /*6ab0*/  @!P0 BRA `(.L_x_20) ;  /* 0xfffffffc00f08947 */ /* 0x004fea000383ffff */
[----:B------:R-:W-:Y:S05]  /*6ac0*/  BRA `(.L_x_149) ;  /* 0xffffffac00d47947 */ /* 0x000fea000383ffff */
.L_x_25:
[----:B--2---:R2:W3:Y:S02]  /*6ad0*/  SYNCS.PHASECHK.TRANS64.TRYWAIT P1, [R3+URZ], R0 ;  /* 0x00000000030075a7 */ /* 0x0044e4000802017f */
[----:B---3--:R-:W-:Y:S05]  /*6ae0*/  @!P1 NANOSLEEP.SYNCS 0x989680 ;  /* 0x009896800000995d */ /* 0x008fea0003900000 */
[----:B------:R-:W3:Y:S02]  /*6af0*/  @!P1 SYNCS.PHASECHK.TRANS64 P1, [R3+URZ], R0 ;  /* 0x00000000030095a7 */ /* 0x000ee4000802007f */
[----:B---3--:R-:W-:Y:S05]  /*6b00*/  @!P1 BRA `(.L_x_25) ;  /* 0xfffffffc00f09947 */ /* 0x008fea000383ffff */
[----:B------:R-:W-:Y:S05]  /*6b10*/  BRA `(.L_x_24) ;  /* 0xffffffb000387947 */ /* 0x000fea000383ffff */
.L_x_30:
[----:B--2---:R-:W-:-:S04]  /*6b20*/  IMAD.U32 R5, RZ, RZ, UR4 ;  /* 0x00000004ff057e24 */ /* 0x004fc8000f8e00ff */
[----:B------:R2:W3:Y:S03]  /*6b30*/  SYNCS.PHASECHK.TRANS64.TRYWAIT P1, [R5+URZ], R4 ;  /* 0x00000004050075a7 */ /* 0x0004e6000802017f */
[----:B---3--:R-:W-:Y:S05]  /*6b40*/  @!P1 NANOSLEEP.SYNCS 0x989680 ;  /* 0x009896800000995d */ /* 0x008fea0003900000 */
[----:B------:R-:W3:Y:S02]  /*6b50*/  @!P1 SYNCS.PHASECHK.TRANS64 P1, [R5+URZ], R4 ;  /* 0x00000004050095a7 */ /* 0x000ee4000802007f */
[----:B---3--:R-:W-:Y:S05]  /*6b60*/  @!P1 BRA `(.L_x_30) ;  /* 0xfffffffc00ec9947 */ /* 0x008fea000383ffff */
[----:B------:R-:W-:Y:S05]  /*6b70*/  BRA `(.L_x_29) ;  /* 0xffffffb000b07947 */ /* 0x000fea000383ffff */
.L_x_36:
[----:B-1----:R1:W2:Y:S02]  /*6b80*/  SYNCS.PHASECHK.TRANS64.TRYWAIT P0, [R64+URZ+0x10], R3 ;  /* 0x00001003400075a7 */ /* 0x0022a4000800017f */
[----:B--2---:R-:W-:Y:S05]  /*6b90*/  @!P0 NANOSLEEP.SYNCS 0x989680 ;  /* 0x009896800000895d */ /* 0x004fea0003900000 */
[----:B------:R-:W2:Y:S02]  /*6ba0*/  @!P0 SYNCS.PHASECHK.TRANS64 P0, [R64+URZ+0x10], R3 ;  /* 0x00001003400085a7 */ /* 0x000ea4000800007f */
[----:B--2---:R-:W-:Y:S05]  /*6bb0*/  @!P0 BRA `(.L_x_36) ;  /* 0xfffffffc00f08947 */ /* 0x004fea000383ffff */
[----:B------:R-:W-:Y:S05]  /*6bc0*/  BRA `(.L_x_150) ;  /* 0xffffffb400bc7947 */ /* 0x000fea000383ffff */
.L_x_105:
[----:B------:R-:W-:Y:S01]  /*6bd0*/  BSSY B1, `(.L_x_151) ;  /* 0x0000006000017945 */ /* 0x000fe20003800000 */
[----:B------:R-:W-:-:S07]  /*6be0*/  IMAD.MOV.U32 R15, RZ, RZ, -0x1 ;  /* 0xffffffffff0f7424 */ /* 0x000fce00078e00ff */
[----:B---3-5:R-:W-:Y:S05]  /*6bf0*/  WARPSYNC.COLLECTIVE R15, `(.L_x_152) ;  /* 0x000000000f0c7348 */ /* 0x028fea0003c00000 */
[----:B------:R-:W-:Y:S02]  /*6c00*/  ELECT P6, UR62, PT ;  /* 0x00000000003e782f */ /* 0x000fe400038c0000 */
[----:B------:R-:W-:Y:S01]  /*6c10*/  MOV R14, UR62 ;  /* 0x0000003e000e7c02 */ /* 0x000fe20008000f00 */
[----:B---3-5:R-:W-:Y:S10]  /*6c20*/  ENDCOLLECTIVE ;  /* 0x000000000000791b */ /* 0x028ff40003800000 */
.L_x_152:
[----:B------:R-:W-:Y:S05]  /*6c30*/  BSYNC B1 ;  /* 0x0000000000017941 */ /* 0x000fea0003800000 */
.L_x_151:
[----:B------:R-:W-:Y:S05]  /*6c40*/  BRA `(.L_x_153) ;  /* 0xffffffe000907947 */ /* 0x000fea000383ffff */
.L_x_108:
[----:B0-----:R0:W1:Y:S02]  /*6c50*/  SYNCS.PHASECHK.TRANS64.TRYWAIT P1, [R13+URZ+0xe0], R4 ;  /* 0x0000e0040d0075a7 */ /* 0x001064000802017f */
[----:B-1----:R-:W-:Y:S05]  /*6c60*/  @!P1 NANOSLEEP.SYNCS 0x989680 ;  /* 0x009896800000995d */ /* 0x002fea0003900000 */
[----:B------:R-:W1:Y:S02]  /*6c70*/  @!P1 SYNCS.PHASECHK.TRANS64 P1, [R13+URZ+0xe0], R4 ;  /* 0x0000e0040d0095a7 */ /* 0x000e64000802007f */
[----:B-1----:R-:W-:Y:S05]  /*6c80*/  @!P1 BRA `(.L_x_108) ;  /* 0xfffffffc00f09947 */ /* 0x002fea000383ffff */
[----:B------:R-:W-:Y:S05]  /*6c90*/  BRA `(.L_x_154) ;  /* 0xffffffe000cc7947 */ /* 0x000fea000383ffff */
.L_x_117:
[----:B------:R-:W-:Y:S01]  /*6ca0*/  BSSY B0, `(.L_x_155) ;  /* 0x0000006000007945 */ /* 0x000fe20003800000 */
[----:B------:R-:W-:-:S07]  /*6cb0*/  IMAD.MOV.U32 R15, RZ, RZ, -0x1 ;  /* 0xffffffffff0f7424 */ /* 0x000fce00078e00ff */
[----:B---3-5:R-:W-:Y:S05]  /*6cc0*/  WARPSYNC.COLLECTIVE R15, `(.L_x_156) ;  /* 0x000000000f0c7348 */ /* 0x028fea0003c00000 */
[----:B------:R-:W-:Y:S02]  /*6cd0*/  ELECT P6, UR62, PT ;  /* 0x00000000003e782f */ /* 0x000fe400038c0000 */
[----:B------:R-:W-:Y:S01]  /*6ce0*/  MOV R14, UR62 ;  /* 0x0000003e000e7c02 */ /* 0x000fe20008000f00 */
[----:B---3-5:R-:W-:Y:S10]  /*6cf0*/  ENDCOLLECTIVE ;  /* 0x000000000000791b */ /* 0x028ff40003800000 */
.L_x_156:
[----:B------:R-:W-:Y:S05]  /*6d00*/  BSYNC B0 ;  /* 0x0000000000007941 */ /* 0x000fea0003800000 */
.L_x_155:
[----:B------:R-:W-:Y:S05]  /*6d10*/  BRA `(.L_x_157) ;  /* 0xffffffec00447947 */ /* 0x000fea000383ffff */
.L_x_121:
[----:B0-----:R0:W1:Y:S02]  /*6d20*/  SYNCS.PHASECHK.TRANS64.TRYWAIT P0, [R7+URZ], R2 ;  /* 0x00000002070075a7 */ /* 0x001064000800017f */
[----:B-1----:R-:W-:Y:S05]  /*6d30*/  @!P0 NANOSLEEP.SYNCS 0x989680 ;  /* 0x009896800000895d */ /* 0x002fea0003900000 */
[----:B------:R-:W1:Y:S02]  /*6d40*/  @!P0 SYNCS.PHASECHK.TRANS64 P0, [R7+URZ], R2 ;  /* 0x00000002070085a7 */ /* 0x000e64000800007f */
[----:B-1----:R-:W-:Y:S05]  /*6d50*/  @!P0 BRA `(.L_x_121) ;  /* 0xfffffffc00f08947 */ /* 0x002fea000383ffff */
[----:B------:R-:W-:Y:S05]  /*6d60*/  BRA `(.L_x_158) ;  /* 0xffffffec00847947 */ /* 0x000fea000383ffff */
.L_x_122:
[----:B0-----:R0:W1:Y:S02]  /*6d70*/  SYNCS.PHASECHK.TRANS64.TRYWAIT P0, [R9+URZ], R4 ;  /* 0x00000004090075a7 */ /* 0x001064000800017f */
[----:B-1----:R-:W-:Y:S05]  /*6d80*/  @!P0 NANOSLEEP.SYNCS 0x989680 ;  /* 0x009896800000895d */ /* 0x002fea0003900000 */
[----:B------:R-:W1:Y:S02]  /*6d90*/  @!P0 SYNCS.PHASECHK.TRANS64 P0, [R9+URZ], R4 ;  /* 0x00000004090085a7 */ /* 0x000e64000800007f */
[----:B-1----:R-:W-:Y:S05]  /*6da0*/  @!P0 BRA `(.L_x_122) ;  /* 0xfffffffc00f08947 */ /* 0x002fea000383ffff */
[----:B------:R-:W-:Y:S05]  /*6db0*/  BRA `(.L_x_159) ;  /* 0xffffffec00947947 */ /* 0x000fea000383ffff */
.L_x_123:
[----:B0-----:R0:W1:Y:S02]  /*6dc0*/  SYNCS.PHASECHK.TRANS64.TRYWAIT P0, [R6+URZ], R5 ;  /* 0x00000005060075a7 */ /* 0x001064000800017f */
[----:B-1----:R-:W-:Y:S05]  /*6dd0*/  @!P0 NANOSLEEP.SYNCS 0x989680 ;  /* 0x009896800000895d */ /* 0x002fea0003900000 */
[----:B------:R-:W1:Y:S02]  /*6de0*/  @!P0 SYNCS.PHASECHK.TRANS64 P0, [R6+URZ], R5 ;  /* 0x00000005060085a7 */ /* 0x000e64000800007f */
[----:B-1----:R-:W-:Y:S05]  /*6df0*/  @!P0 BRA `(.L_x_123) ;  /* 0xfffffffc00f08947 */ /* 0x002fea000383ffff */
[----:B------:R-:W-:Y:S05]  /*6e00*/  BRA `(.L_x_160) ;  /* 0xffffffec00a47947 */ /* 0x000fea000383ffff */
.L_x_124:
[----:B0-----:R0:W1:Y:S02]  /*6e10*/  SYNCS.PHASECHK.TRANS64.TRYWAIT P0, [R9+URZ], R4 ;  /* 0x00000004090075a7 */ /* 0x001064000800017f */
[----:B-1----:R-:W-:Y:S05]  /*6e20*/  @!P0 NANOSLEEP.SYNCS 0x989680 ;  /* 0x009896800000895d */ /* 0x002fea0003900000 */
[----:B------:R-:W1:Y:S02]  /*6e30*/  @!P0 SYNCS.PHASECHK.TRANS64 P0, [R9+URZ], R4 ;  /* 0x00000004090085a7 */ /* 0x000e64000800007f */
[----:B-1----:R-:W-:Y:S05]  /*6e40*/  @!P0 BRA `(.L_x_124) ;  /* 0xfffffffc00f08947 */ /* 0x002fea000383ffff */
[----:B------:R-:W-:Y:S05]  /*6e50*/  BRA `(.L_x_161) ;  /* 0xffffffec00b47947 */ /* 0x000fea000383ffff */
.L_x_125:
[----:B0-----:R0:W1:Y:S02]  /*6e60*/  SYNCS.PHASECHK.TRANS64.TRYWAIT P0, [R6+URZ], R5 ;  /* 0x00000005060075a7 */ /* 0x001064000800017f */
[----:B-1----:R-:W-:Y:S05]  /*6e70*/  @!P0 NANOSLEEP.SYNCS 0x989680 ;  /* 0x009896800000895d */ /* 0x002fea0003900000 */
[----:B------:R-:W1:Y:S02]  /*6e80*/  @!P0 SYNCS.PHASECHK.TRANS64 P0, [R6+URZ], R5 ;  /* 0x00000005060085a7 */ /* 0x000e64000800007f */
[----:B-1----:R-:W-:Y:S05]  /*6e90*/  @!P0 BRA `(.L_x_125) ;  /* 0xfffffffc00f08947 */ /* 0x002fea000383ffff */
[----:B------:R-:W-:Y:S05]  /*6ea0*/  BRA `(.L_x_162) ;  /* 0xffffffec00c47947 */ /* 0x000fea000383ffff */
.L_x_126:
[----:B0-----:R0:W1:Y:S02]  /*6eb0*/  SYNCS.PHASECHK.TRANS64.TRYWAIT P0, [R9+URZ], R4 ;  /* 0x00000004090075a7 */ /* 0x001064000800017f */
[----:B-1----:R-:W-:Y:S05]  /*6ec0*/  @!P0 NANOSLEEP.SYNCS 0x989680 ;  /* 0x009896800000895d */ /* 0x002fea0003900000 */
[----:B------:R-:W1:Y:S02]  /*6ed0*/  @!P0 SYNCS.PHASECHK.TRANS64 P0, [R9+URZ], R4 ;  /* 0x00000004090085a7 */ /* 0x000e64000800007f */
[----:B-1----:R-:W-:Y:S05]  /*6ee0*/  @!P0 BRA `(.L_x_126) ;  /* 0xfffffffc00f08947 */ /* 0x002fea000383ffff */
[----:B------:R-:W-:Y:S05]  /*6ef0*/  BRA `(.L_x_163) ;  /* 0xffffffec00d47947 */ /* 0x000fea000383ffff */
.L_x_127:
[----:B0-----:R0:W1:Y:S02]  /*6f00*/  SYNCS.PHASECHK.TRANS64.TRYWAIT P0, [R6+URZ], R5 ;  /* 0x00000005060075a7 */ /* 0x001064000800017f */
[----:B-1----:R-:W-:Y:S05]  /*6f10*/  @!P0 NANOSLEEP.SYNCS 0x989680 ;  /* 0x009896800000895d */ /* 0x002fea0003900000 */
[----:B------:R-:W1:Y:S02]  /*6f20*/  @!P0 SYNCS.PHASECHK.TRANS64 P0, [R6+URZ], R5 ;  /* 0x00000005060085a7 */ /* 0x000e64000800007f */
[----:B-1----:R-:W-:Y:S05]  /*6f30*/  @!P0 BRA `(.L_x_127) ;  /* 0xfffffffc00f08947 */ /* 0x002fea000383ffff */
[----:B------:R-:W-:Y:S05]  /*6f40*/  BRA `(.L_x_164) ;  /* 0xffffffec00e47947 */ /* 0x000fea000383ffff */
.L_x_128:
[----:B0-----:R0:W1:Y:S02]  /*6f50*/  SYNCS.PHASECHK.TRANS64.TRYWAIT P0, [R9+URZ], R4 ;  /* 0x00000004090075a7 */ /* 0x001064000800017f */
[----:B-1----:R-:W-:Y:S05]  /*6f60*/  @!P0 NANOSLEEP.SYNCS 0x989680 ;  /* 0x009896800000895d */ /* 0x002fea0003900000 */
[----:B------:R-:W1:Y:S02]  /*6f70*/  @!P0 SYNCS.PHASECHK.TRANS64 P0, [R9+URZ], R4 ;  /* 0x00000004090085a7 */ /* 0x000e64000800007f */
[----:B-1----:R-:W-:Y:S05]  /*6f80*/  @!P0 BRA `(.L_x_128) ;  /* 0xfffffffc00f08947 */ /* 0x002fea000383ffff */
[----:B------:R-:W-:Y:S05]  /*6f90*/  BRA `(.L_x_165) ;  /* 0xffffffec00f47947 */ /* 0x000fea000383ffff */
.L_x_129:
[----:B0-----:R0:W1:Y:S02]  /*6fa0*/  SYNCS.PHASECHK.TRANS64.TRYWAIT P0, [R6+URZ], R5 ;  /* 0x00000005060075a7 */ /* 0x001064000800017f */
[----:B-1----:R-:W-:Y:S05]  /*6fb0*/  @!P0 NANOSLEEP.SYNCS 0x989680 ;  /* 0x009896800000895d */ /* 0x002fea0003900000 */
[----:B------:R-:W1:Y:S02]  /*6fc0*/  @!P0 SYNCS.PHASECHK.TRANS64 P0, [R6+URZ], R5 ;  /* 0x00000005060085a7 */ /* 0x000e64000800007f */
[----:B-1----:R-:W-:Y:S05]  /*6fd0*/  @!P0 BRA `(.L_x_129) ;  /* 0xfffffffc00f08947 */ /* 0x002fea000383ffff */
[----:B------:R-:W-:Y:S05]  /*6fe0*/  BRA `(.L_x_166) ;  /* 0xfffffff000047947 */ /* 0x000fea000383ffff */
.L_x_130:
[----:B0-----:R0:W1:Y:S02]  /*6ff0*/  SYNCS.PHASECHK.TRANS64.TRYWAIT P0, [R9+URZ], R4 ;  /* 0x00000004090075a7 */ /* 0x001064000800017f */
[----:B-1----:R-:W-:Y:S05]  /*7000*/  @!P0 NANOSLEEP.SYNCS 0x989680 ;  /* 0x009896800000895d */ /* 0x002fea0003900000 */
[----:B------:R-:W1:Y:S02]  /*7010*/  @!P0 SYNCS.PHASECHK.TRANS64 P0, [R9+URZ], R4 ;  /* 0x00000004090085a7 */ /* 0x000e64000800007f */
[----:B-1----:R-:W-:Y:S05]  /*7020*/  @!P0 BRA `(.L_x_130) ;  /* 0xfffffffc00f08947 */ /* 0x002fea000383ffff */
[----:B------:R-:W-:Y:S05]  /*7030*/  BRA `(.L_x_167) ;  /* 0xfffffff000147947 */ /* 0x000fea000383ffff */
.L_x_131:
[----:B0-----:R0:W1:Y:S02]  /*7040*/  SYNCS.PHASECHK.TRANS64.TRYWAIT P0, [R6+URZ], R5 ;  /* 0x00000005060075a7 */ /* 0x001064000800017f */
[----:B-1----:R-:W-:Y:S05]  /*7050*/  @!P0 NANOSLEEP.SYNCS 0x989680 ;  /* 0x009896800000895d */ /* 0x002fea0003900000 */
[----:B------:R-:W1:Y:S02]  /*7060*/  @!P0 SYNCS.PHASECHK.TRANS64 P0, [R6+URZ], R5 ;  /* 0x00000005060085a7 */ /* 0x000e64000800007f */
[----:B-1----:R-:W-:Y:S05]  /*7070*/  @!P0 BRA `(.L_x_131) ;  /* 0xfffffffc00f08947 */ /* 0x002fea000383ffff */
[----:B------:R-:W-:Y:S05]  /*7080*/  BRA `(.L_x_168) ;  /* 0xfffffff000247947 */ /* 0x000fea000383ffff */
.L_x_132:
[----:B0-----:R0:W1:Y:S02]  /*7090*/  SYNCS.PHASECHK.TRANS64.TRYWAIT P0, [R9+URZ], R4 ;  /* 0x00000004090075a7 */ /* 0x001064000800017f */
[----:B-1----:R-:W-:Y:S05]  /*70a0*/  @!P0 NANOSLEEP.SYNCS 0x989680 ;  /* 0x009896800000895d */ /* 0x002fea0003900000 */
[----:B------:R-:W1:Y:S02]  /*70b0*/  @!P0 SYNCS.PHASECHK.TRANS64 P0, [R9+URZ], R4 ;  /* 0x00000004090085a7 */ /* 0x000e64000800007f */
[----:B-1----:R-:W-:Y:S05]  /*70c0*/  @!P0 BRA `(.L_x_132) ;  /* 0xfffffffc00f08947 */ /* 0x002fea000383ffff */
[----:B------:R-:W-:Y:S05]  /*70d0*/  BRA `(.L_x_169) ;  /* 0xfffffff000347947 */ /* 0x000fea000383ffff */
.L_x_133:
[----:B0-----:R0:W1:Y:S02]  /*70e0*/  SYNCS.PHASECHK.TRANS64.TRYWAIT P0, [R6+URZ], R5 ;  /* 0x00000005060075a7 */ /* 0x001064000800017f */
[----:B-1----:R-:W-:Y:S05]  /*70f0*/  @!P0 NANOSLEEP.SYNCS 0x989680 ;  /* 0x009896800000895d */ /* 0x002fea0003900000 */
[----:B------:R-:W1:Y:S02]  /*7100*/  @!P0 SYNCS.PHASECHK.TRANS64 P0, [R6+URZ], R5 ;  /* 0x00000005060085a7 */ /* 0x000e64000800007f */
[----:B-1----:R-:W-:Y:S05]  /*7110*/  @!P0 BRA `(.L_x_133) ;  /* 0xfffffffc00f08947 */ /* 0x002fea000383ffff */
[----:B------:R-:W-:Y:S05]  /*7120*/  BRA `(.L_x_170) ;  /* 0xfffffff000447947 */ /* 0x000fea000383ffff */
.L_x_134:
[----:B0-----:R0:W1:Y:S02]  /*7130*/  SYNCS.PHASECHK.TRANS64.TRYWAIT P0, [R9+URZ], R4 ;  /* 0x00000004090075a7 */ /* 0x001064000800017f */
[----:B-1----:R-:W-:Y:S05]  /*7140*/  @!P0 NANOSLEEP.SYNCS 0x989680 ;  /* 0x009896800000895d */ /* 0x002fea0003900000 */
[----:B------:R-:W1:Y:S02]  /*7150*/  @!P0 SYNCS.PHASECHK.TRANS64 P0, [R9+URZ], R4 ;  /* 0x00000004090085a7 */ /* 0x000e64000800007f */
[----:B-1----:R-:W-:Y:S05]  /*7160*/  @!P0 BRA `(.L_x_134) ;  /* 0xfffffffc00f08947 */ /* 0x002fea000383ffff */
[----:B------:R-:W-:Y:S05]  /*7170*/  BRA `(.L_x_171) ;  /* 0xfffffff000547947 */ /* 0x000fea000383ffff */
.L_x_135:
[----:B0-----:R0:W1:Y:S02]  /*7180*/  SYNCS.PHASECHK.TRANS64.TRYWAIT P0, [R6+URZ], R5 ;  /* 0x00000005060075a7 */ /* 0x001064000800017f */
[----:B-1----:R-:W-:Y:S05]  /*7190*/  @!P0 NANOSLEEP.SYNCS 0x989680 ;  /* 0x009896800000895d */ /* 0x002fea0003900000 */
[----:B------:R-:W1:Y:S02]  /*71a0*/  @!P0 SYNCS.PHASECHK.TRANS64 P0, [R6+URZ], R5 ;  /* 0x00000005060085a7 */ /* 0x000e64000800007f */
[----:B-1----:R-:W-:Y:S05]  /*71b0*/  @!P0 BRA `(.L_x_135) ;  /* 0xfffffffc00f08947 */ /* 0x002fea000383ffff */
[----:B------:R-:W-:Y:S05]  /*71c0*/  BRA `(.L_x_172) ;  /* 0xfffffff000647947 */ /* 0x000fea000383ffff */
.L_x_136:
[----:B0-----:R0:W1:Y:S02]  /*71d0*/  SYNCS.PHASECHK.TRANS64.TRYWAIT P0, [R9+URZ], R4 ;  /* 0x00000004090075a7 */ /* 0x001064000800017f */
[----:B-1----:R-:W-:Y:S05]  /*71e0*/  @!P0 NANOSLEEP.SYNCS 0x989680 ;  /* 0x009896800000895d */ /* 0x002fea0003900000 */
[----:B------:R-:W1:Y:S02]  /*71f0*/  @!P0 SYNCS.PHASECHK.TRANS64 P0, [R9+URZ], R4 ;  /* 0x00000004090085a7 */ /* 0x000e64000800007f */
[----:B-1----:R-:W-:Y:S05]  /*7200*/  @!P0 BRA `(.L_x_136) ;  /* 0xfffffffc00f08947 */ /* 0x002fea000383ffff */
[----:B------:R-:W-:Y:S05]  /*7210*/  BRA `(.L_x_173) ;  /* 0xfffffff000747947 */ /* 0x000fea000383ffff */
.L_x_137:
[----:B0-----:R0:W1:Y:S02]  /*7220*/  SYNCS.PHASECHK.TRANS64.TRYWAIT P0, [R6+URZ], R5 ;  /* 0x00000005060075a7 */ /* 0x001064000800017f */
[----:B-1----:R-:W-:Y:S05]  /*7230*/  @!P0 NANOSLEEP.SYNCS 0x989680 ;  /* 0x009896800000895d */ /* 0x002fea0003900000 */
[----:B------:R-:W1:Y:S02]  /*7240*/  @!P0 SYNCS.PHASECHK.TRANS64 P0, [R6+URZ], R5 ;  /* 0x00000005060085a7 */ /* 0x000e64000800007f */
[----:B-1----:R-:W-:Y:S05]  /*7250*/  @!P0 BRA `(.L_x_137) ;  /* 0xfffffffc00f08947 */ /* 0x002fea000383ffff */
[----:B------:R-:W-:Y:S05]  /*7260*/  BRA `(.L_x_174) ;  /* 0xfffffff000847947 */ /* 0x000fea000383ffff */
.L_x_138:
[----:B0-----:R0:W1:Y:S02]  /*7270*/  SYNCS.PHASECHK.TRANS64.TRYWAIT P0, [R9+URZ], R4 ;  /* 0x00000004090075a7 */ /* 0x001064000800017f */
[----:B-1----:R-:W-:Y:S05]  /*7280*/  @!P0 NANOSLEEP.SYNCS 0x989680 ;  /* 0x009896800000895d */ /* 0x002fea0003900000 */
[----:B------:R-:W1:Y:S02]  /*7290*/  @!P0 SYNCS.PHASECHK.TRANS64 P0, [R9+URZ], R4 ;  /* 0x00000004090085a7 */ /* 0x000e64000800007f */
[----:B-1----:R-:W-:Y:S05]  /*72a0*/  @!P0 BRA `(.L_x_138) ;  /* 0xfffffffc00f08947 */ /* 0x002fea000383ffff */
[----:B------:R-:W-:Y:S05]  /*72b0*/  BRA `(.L_x_175) ;  /* 0xfffffff000947947 */ /* 0x000fea000383ffff */
.L_x_139:
[----:B0-----:R0:W1:Y:S02]  /*72c0*/  SYNCS.PHASECHK.TRANS64.TRYWAIT P0, [R6+URZ], R5 ;  /* 0x00000005060075a7 */ /* 0x001064000800017f */
[----:B-1----:R-:W-:Y:S05]  /*72d0*/  @!P0 NANOSLEEP.SYNCS 0x989680 ;  /* 0x009896800000895d */ /* 0x002fea0003900000 */
[----:B------:R-:W1:Y:S02]  /*72e0*/  @!P0 SYNCS.PHASECHK.TRANS64 P0, [R6+URZ], R5 ;  /* 0x00000005060085a7 */ /* 0x000e64000800007f */
[----:B-1----:R-:W-:Y:S05]  /*72f0*/  @!P0 BRA `(.L_x_139) ;  /* 0xfffffffc00f08947 */ /* 0x002fea000383ffff */
[----:B------:R-:W-:Y:S05]  /*7300*/  BRA `(.L_x_176) ;  /* 0xfffffff000a47947 */ /* 0x000fea000383ffff */
.L_x_140:
[----:B0-----:R0:W1:Y:S02]  /*7310*/  SYNCS.PHASECHK.TRANS64.TRYWAIT P0, [R9+URZ], R4 ;  /* 0x00000004090075a7 */ /* 0x001064000800017f */
[----:B-1----:R-:W-:Y:S05]  /*7320*/  @!P0 NANOSLEEP.SYNCS 0x989680 ;  /* 0x009896800000895d */ /* 0x002fea0003900000 */
[----:B------:R-:W1:Y:S02]  /*7330*/  @!P0 SYNCS.PHASECHK.TRANS64 P0, [R9+URZ], R4 ;  /* 0x00000004090085a7 */ /* 0x000e64000800007f */
[----:B-1----:R-:W-:Y:S05]  /*7340*/  @!P0 BRA `(.L_x_140) ;  /* 0xfffffffc00f08947 */ /* 0x002fea000383ffff */
[----:B------:R-:W-:Y:S05]  /*7350*/  BRA `(.L_x_177) ;  /* 0xfffffff000b47947 */ /* 0x000fea000383ffff */
.L_x_141:
[----:B0-----:R0:W1:Y:S02]  /*7360*/  SYNCS.PHASECHK.TRANS64.TRYWAIT P0, [R6+URZ], R5 ;  /* 0x00000005060075a7 */ /* 0x001064000800017f */
[----:B-1----:R-:W-:Y:S05]  /*7370*/  @!P0 NANOSLEEP.SYNCS 0x989680 ;  /* 0x009896800000895d */ /* 0x002fea0003900000 */
[----:B------:R-:W1:Y:S02]  /*7380*/  @!P0 SYNCS.PHASECHK.TRANS64 P0, [R6+URZ], R5 ;  /* 0x00000005060085a7 */ /* 0x000e64000800007f */
[----:B-1----:R-:W-:Y:S05]  /*7390*/  @!P0 BRA `(.L_x_141) ;  /* 0xfffffffc00f08947 */ /* 0x002fea000383ffff */
[----:B------:R-:W-:Y:S05]  /*73a0*/  BRA `(.L_x_178) ;  /* 0xfffffff000c47947 */ /* 0x000fea000383ffff */
.L_x_142:
[----:B0-----:R0:W1:Y:S02]  /*73b0*/  SYNCS.PHASECHK.TRANS64.TRYWAIT P0, [R9+URZ], R4 ;  /* 0x00000004090075a7 */ /* 0x001064000800017f */
[----:B-1----:R-:W-:Y:S05]  /*73c0*/  @!P0 NANOSLEEP.SYNCS 0x989680 ;  /* 0x009896800000895d */ /* 0x002fea0003900000 */
[----:B------:R-:W1:Y:S02]  /*73d0*/  @!P0 SYNCS.PHASECHK.TRANS64 P0, [R9+URZ], R4 ;  /* 0x00000004090085a7 */ /* 0x000e64000800007f */
[----:B-1----:R-:W-:Y:S05]  /*73e0*/  @!P0 BRA `(.L_x_142) ;  /* 0xfffffffc00f08947 */ /* 0x002fea000383ffff */
[----:B------:R-:W-:Y:S05]  /*73f0*/  BRA `(.L_x_179) ;  /* 0xfffffff000d47947 */ /* 0x000fea000383ffff */
.L_x_143:
[----:B0-----:R0:W1:Y:S02]  /*7400*/  SYNCS.PHASECHK.TRANS64.TRYWAIT P0, [R6+URZ], R5 ;  /* 0x00000005060075a7 */ /* 0x001064000800017f */
[----:B-1----:R-:W-:Y:S05]  /*7410*/  @!P0 NANOSLEEP.SYNCS 0x989680 ;  /* 0x009896800000895d */ /* 0x002fea0003900000 */
[----:B------:R-:W1:Y:S02]  /*7420*/  @!P0 SYNCS.PHASECHK.TRANS64 P0, [R6+URZ], R5 ;  /* 0x00000005060085a7 */ /* 0x000e64000800007f */
[----:B-1----:R-:W-:Y:S05]  /*7430*/  @!P0 BRA `(.L_x_143) ;  /* 0xfffffffc00f08947 */ /* 0x002fea000383ffff */
[----:B------:R-:W-:Y:S05]  /*7440*/  BRA `(.L_x_180) ;  /* 0xfffffff000e47947 */ /* 0x000fea000383ffff */
.L_x_144:
[----:B0-----:R0:W1:Y:S02]  /*7450*/  SYNCS.PHASECHK.TRANS64.TRYWAIT P0, [R9+URZ], R4 ;  /* 0x00000004090075a7 */ /* 0x001064000800017f */
[----:B-1----:R-:W-:Y:S05]  /*7460*/  @!P0 NANOSLEEP.SYNCS 0x989680 ;  /* 0x009896800000895d */ /* 0x002fea0003900000 */
[----:B------:R-:W1:Y:S02]  /*7470*/  @!P0 SYNCS.PHASECHK.TRANS64 P0, [R9+URZ], R4 ;  /* 0x00000004090085a7 */ /* 0x000e64000800007f */
[----:B-1----:R-:W-:Y:S05]  /*7480*/  @!P0 BRA `(.L_x_144) ;  /* 0xfffffffc00f08947 */ /* 0x002fea000383ffff */
[----:B------:R-:W-:Y:S05]  /*7490*/  BRA `(.L_x_181) ;  /* 0xfffffff000f47947 */ /* 0x000fea000383ffff */
.L_x_145:
[----:B0-----:R0:W1:Y:S02]  /*74a0*/  SYNCS.PHASECHK.TRANS64.TRYWAIT P0, [R6+URZ], R5 ;  /* 0x00000005060075a7 */ /* 0x001064000800017f */
[----:B-1----:R-:W-:Y:S05]  /*74b0*/  @!P0 NANOSLEEP.SYNCS 0x989680 ;  /* 0x009896800000895d */ /* 0x002fea0003900000 */
[----:B------:R-:W1:Y:S02]  /*74c0*/  @!P0 SYNCS.PHASECHK.TRANS64 P0, [R6+URZ], R5 ;  /* 0x00000005060085a7 */ /* 0x000e64000800007f */
[----:B-1----:R-:W-:Y:S05]  /*74d0*/  @!P0 BRA `(.L_x_145) ;  /* 0xfffffffc00f08947 */ /* 0x002fea000383ffff */
[----:B------:R-:W-:Y:S05]  /*74e0*/  BRA `(.L_x_182) ;  /* 0xfffffff400047947 */ /* 0x000fea000383ffff */
.L_x_146:
[----:B0-----:R0:W1:Y:S02]  /*74f0*/  SYNCS.PHASECHK.TRANS64.TRYWAIT P0, [R9+URZ], R4 ;  /* 0x00000004090075a7 */ /* 0x001064000800017f */
[----:B-1----:R-:W-:Y:S05]  /*7500*/  @!P0 NANOSLEEP.SYNCS 0x989680 ;  /* 0x009896800000895d */ /* 0x002fea0003900000 */
[----:B------:R-:W1:Y:S02]  /*7510*/  @!P0 SYNCS.PHASECHK.TRANS64 P0, [R9+URZ], R4 ;  /* 0x00000004090085a7 */ /* 0x000e64000800007f */
[----:B-1----:R-:W-:Y:S05]  /*7520*/  @!P0 BRA `(.L_x_146) ;  /* 0xfffffffc00f08947 */ /* 0x002fea000383ffff */
[----:B------:R-:W-:Y:S05]  /*7530*/  BRA `(.L_x_183) ;  /* 0xfffffff400147947 */ /* 0x000fea000383ffff */
.L_x_147:
[----:B-1----:R1:W2:Y:S02]  /*7540*/  SYNCS.PHASECHK.TRANS64.TRYWAIT P0, [R6+URZ], R5 ;  /* 0x00000005060075a7 */ /* 0x0022a4000800017f */
[----:B--2---:R-:W-:Y:S05]  /*7550*/  @!P0 NANOSLEEP.SYNCS 0x989680 ;  /* 0x009896800000895d */ /* 0x004fea0003900000 */
[----:B------:R-:W2:Y:S02]  /*7560*/  @!P0 SYNCS.PHASECHK.TRANS64 P0, [R6+URZ], R5 ;  /* 0x00000005060085a7 */ /* 0x000ea4000800007f */
[----:B--2---:R-:W-:Y:S05]  /*7570*/  @!P0 BRA `(.L_x_147) ;  /* 0xfffffffc00f08947 */ /* 0x004fea000383ffff */
[----:B------:R-:W-:Y:S05]  /*7580*/  BRA `(.L_x_184) ;  /* 0xfffffff4001c7947 */ /* 0x000fea000383ffff */
.L_x_185:
[----:B------:R-:W-:-:S00]  /*7590*/  BRA `(.L_x_185) ;  /* 0xfffffffc00fc7947 */ /* 0x000fc0000383ffff */
[----:B------:R-:W-:-:S00]  /*75a0*/  NOP ;  /* 0x0000000000007918 */ /* 0x000fc00000000000 */
        /* <DEDUP_REMOVED lines=13> */
.L_x_186:


//--------------------- .nv.global.init           --------------------------
	.section	.nv.global.init,"aw",@progbits
.nv.global.init:
	.type		$str$22,@object
	.size		$str$22,($str$23 - $str$22)
$str$22:
        /*0000*/ 	.byte	0x6b, 0x5f, 0x74, 0x69, 0x6c, 0x65, 0x5f, 0x63, 0x6f, 0x75, 0x6e, 0x74, 0x20, 0x3e, 0x3d, 0x20
        /*0010*/ 	.byte	0x31, 0x00
	.type		$str$23,@object
	.size		$str$23,(__unnamed_1 - $str$23)
$str$23:
        /*0012*/ 	.byte	0x2f, 0x74, 0x6d, 0x70, 0x2f, 0x63, 0x75, 0x74, 0x6c, 0x61, 0x73, 0x73, 0x5f, 0x73, 0x77, 0x65
        /*0022*/ 	.byte	0x65, 0x70, 0x5f, 0x73, 0x72, 0x63, 0x2f, 0x69, 0x6e, 0x63, 0x6c, 0x75, 0x64, 0x65, 0x2f, 0x63
        /*0032*/ 	.byte	0x75, 0x74, 0x6c, 0x61, 0x73, 0x73, 0x2f, 0x67, 0x65, 0x6d, 0x6d, 0x2f, 0x63, 0x6f, 0x6c, 0x6c
        /*0042*/ 	.byte	0x65, 0x63, 0x74, 0x69, 0x76, 0x65, 0x2f, 0x73, 0x6d, 0x39, 0x30, 0x5f, 0x6d, 0x6d, 0x61, 0x5f
        /*0052*/ 	.byte	0x74, 0x6d, 0x61, 0x5f, 0x67, 0x6d, 0x6d, 0x61, 0x5f, 0x73, 0x73, 0x5f, 0x77, 0x61, 0x72, 0x70
        /*0062*/ 	.byte	0x73, 0x70, 0x65, 0x63, 0x69, 0x61, 0x6c, 0x69, 0x7a, 0x65, 0x64, 0x2e, 0x68, 0x70, 0x70, 0x00
	.type		__unnamed_1,@object
	.size		__unnamed_1,(.L_0 - __unnamed_1)
__unnamed_1:
        /*0072*/ 	.byte	0x76, 0x6f, 0x69, 0x64, 0x20, 0x63, 0x75, 0x74, 0x6c, 0x61, 0x73, 0x73, 0x3a, 0x3a, 0x67, 0x65
        /* <DEDUP_REMOVED lines=179> */
        /*0bb2*/ 	.byte	0x75, 0x74, 0x65, 0x3a, 0x3a, 0x69, 0x64, 0x65, 0x6e, 0x74, 0x69, 0x74, 0x79, 0x5d, 0x00
.L_0:


//--------------------- .nv.shared._ZN7cutlass13device_kernelINS_4gemm6kernel13GemmUniversalIN4cute5tupleIJiiiiEEENS1_10collective13CollectiveMmaINS1_34MainloopSm90TmaGmmaWarpSpecializedILi28ENS5_IJNS4_1CILi1EEENSA_ILi2EEESB_EEENS1_32KernelTmaWarpSpecializedPingpongEEENS5_IJNSA_ILi64EEESG_NSA_ILi32EEEEEENS_6half_tENS5_IJlSB_lEEESJ_SK_NS4_8TiledMMAINS4_8MMA_AtomIJNS4_4SM904GMMA25MMA_64x64x16_F32F16F16_SSILNSO_5MajorE0ELSQ_0ELNSO_7ScaleInE1ELSR_1EEEEEENS4_6LayoutINS5_IJSB_SB_SB_EEENS5_IJNSA_ILi0EEESW_SW_EEEEENS5_IJNS4_10UnderscoreESZ_SZ_EEEEENS4_23SM90_TMA_LOAD_MULTICASTENS4_14ComposedLayoutINS4_7SwizzleILi2ELi4ELi3EEENS4_18smem_ptr_flag_bitsILi16EEENSU_INS5_IJNSA_ILi8EEESH_EEENS5_IJSH_SB_EEEEEEEvNS4_8identityENS4_13SM90_TMA_LOADES1C_vS1D_EENS_8epilogue10collective6detail29Sm90TmaWarpSpecializedAdapterINS1H_15DefaultEpilogueISJ_SK_SK_NS1G_6thread17LinearCombinationISJ_Li1EffLNS1L_9ScaleType4KindE0ELNS_15FloatRoundStyleE2ESJ_EENS1_15EpilogueDefaultEEEEEvvEEEEvNT_6ParamsE --------------------------
	.section	.nv.shared._ZN7cutlass13device_kernelINS_4gemm6kernel13GemmUniversalIN4cute5tupleIJiiiiEEENS1_10collective13CollectiveMmaINS1_34MainloopSm90TmaGmmaWarpSpecializedILi28ENS5_IJNS4_1CILi1EEENSA_ILi2EEESB_EEENS1_32KernelTmaWarpSpecializedPingpongEEENS5_IJNSA_ILi64EEESG_NSA_ILi32EEEEEENS_6half_tENS5_IJlSB_lEEESJ_SK_NS4_8TiledMMAINS4_8MMA_AtomIJNS4_4SM904GMMA25MMA_64x64x16_F32F16F16_SSILNSO_5MajorE0ELSQ_0ELNSO_7ScaleInE1ELSR_1EEEEEENS4_6LayoutINS5_IJSB_SB_SB_EEENS5_IJNSA_ILi0EEESW_SW_EEEEENS5_IJNS4_10UnderscoreESZ_SZ_EEEEENS4_23SM90_TMA_LOAD_MULTICASTENS4_14ComposedLayoutINS4_7SwizzleILi2ELi4ELi3EEENS4_18smem_ptr_flag_bitsILi16EEENSU_INS5_IJNSA_ILi8EEESH_EEENS5_IJSH_SB_EEEEEEEvNS4_8identityENS4_13SM90_TMA_LOADES1C_vS1D_EENS_8epilogue10collective6detail29Sm90TmaWarpSpecializedAdapterINS1H_15DefaultEpilogueISJ_SK_SK_NS1G_6thread17LinearCombinationISJ_Li1EffLNS1L_9ScaleType4KindE0ELNS_15FloatRoundStyleE2ESJ_EENS1_15EpilogueDefaultEEEEEvvEEEEvNT_6ParamsE,"aw",@nobits
	.sectionflags	@""
	.align	16
	.zero		1024


//--------------------- .nv.shared.reserved.0     --------------------------
	.section	.nv.shared.reserved.0,"aw",@nobits
	.weak		__nv_reservedSMEM_offset_0_alias
	.size		__nv_reservedSMEM_offset_0_alias, 0, 0
	.other		__nv_reservedSMEM_offset_0_alias,@"STO_CUDA_RESERVED_SHARED STV_DEFAULT"
__nv_reservedSMEM_offset_0_alias:
	.zero		0


//--------------------- .nv.global                --------------------------
	.section	.nv.global,"aw",@nobits
.nv.global:
	.type		_ZN39_INTERNAL_4358c31e_4_k_cu_d94121b9_26394cute1_E,@object
	.size		_ZN39_INTERNAL_4358c31e_4_k_cu_d94121b9_26394cute1_E,(_ZN39_INTERNAL_4358c31e_4_k_cu_d94121b9_26394cuda3std3__45__cpo6cbeginE - _ZN39_INTERNAL_4358c31e_4_k_cu_d94121b9_26394cute1_E)
_ZN39_INTERNAL_4358c31e_4_k_cu_d94121b9_26394cute1_E:
	.zero		1
	.type		_ZN39_INTERNAL_4358c31e_4_k_cu_d94121b9_26394cuda3std3__45__cpo6cbeginE,@object
	.size		_ZN39_INTERNAL_4358c31e_4_k_cu_d94121b9_26394cuda3std3__45__cpo6cbeginE,(_ZN39_INTERNAL_4358c31e_4_k_cu_d94121b9_26394cuda3std3__48in_placeE - _ZN39_INTERNAL_4358c31e_4_k_cu_d94121b9_26394cuda3std3__45__cpo6cbeginE)
_ZN39_INTERNAL_4358c31e_4_k_cu_d94121b9_26394cuda3std3__45__cpo6cbeginE:
	.zero		1
	.type		_ZN39_INTERNAL_4358c31e_4_k_cu_d94121b9_26394cuda3std3__48in_placeE,@object
	.size		_ZN39_INTERNAL_4358c31e_4_k_cu_d94121b9_26394cuda3std3__48in_placeE,(_ZN39_INTERNAL_4358c31e_4_k_cu_d94121b9_26394cuda3std6ranges3__45__cpo9iter_moveE - _ZN39_INTERNAL_4358c31e_4_k_cu_d94121b9_26394cuda3std3__48in_placeE)
_ZN39_INTERNAL_4358c31e_4_k_cu_d94121b9_26394cuda3std3__48in_placeE:
	.zero		1
	.type		_ZN39_INTERNAL_4358c31e_4_k_cu_d94121b9_26394cuda3std6ranges3__45__cpo9iter_moveE,@object
	.size		_ZN39_INTERNAL_4358c31e_4_k_cu_d94121b9_26394cuda3std6ranges3__45__cpo9iter_moveE,(_ZN39_INTERNAL_4358c31e_4_k_cu_d94121b9_26394cuda3std3__45__cpo5beginE - _ZN39_INTERNAL_4358c31e_4_k_cu_d94121b9_26394cuda3std6ranges3__45__cpo9iter_moveE)
_ZN39_INTERNAL_4358c31e_4_k_cu_d94121b9_26394cuda3std6ranges3__45__cpo9iter_moveE:
	.zero		1
	.type		_ZN39_INTERNAL_4358c31e_4_k_cu_d94121b9_26394cuda3std3__45__cpo5beginE,@object
	.size		_ZN39_INTERNAL_4358c31e_4_k_cu_d94121b9_26394cuda3std3__45__cpo5beginE,(_ZN39_INTERNAL_4358c31e_4_k_cu_d94121b9_26394cuda3std3__441_GLOBAL__N__4358c31e_4_k_cu_d94121b9_26396ignoreE - _ZN39_INTERNAL_4358c31e_4_k_cu_d94121b9_26394cuda3std3__45__cpo5beginE)
_ZN39_INTERNAL_4358c31e_4_k_cu_d94121b9_26394cuda3std3__45__cpo5beginE:
	.zero		1
	.type		_ZN39_INTERNAL_4358c31e_4_k_cu_d94121b9_26394cuda3std3__441_GLOBAL__N__4358c31e_4_k_cu_d94121b9_26396ignoreE,@object
	.size		_ZN39_INTERNAL_4358c31e_4_k_cu_d94121b9_26394cuda3std3__441_GLOBAL__N__4358c31e_4_k_cu_d94121b9_26396ignoreE,(_ZN39_INTERNAL_4358c31e_4_k_cu_d94121b9_26394cute7productE - _ZN39_INTERNAL_4358c31e_4_k_cu_d94121b9_26394cuda3std3__441_GLOBAL__N__4358c31e_4_k_cu_d94121b9_26396ignoreE)
_ZN39_INTERNAL_4358c31e_4_k_cu_d94121b9_26394cuda3std3__441_GLOBAL__N__4358c31e_4_k_cu_d94121b9_26396ignoreE:
	.zero		1
	.type		_ZN39_INTERNAL_4358c31e_4_k_cu_d94121b9_26394cute7productE,@object
	.size		_ZN39_INTERNAL_4358c31e_4_k_cu_d94121b9_26394cute7productE,(_ZN39_INTERNAL_4358c31e_4_k_cu_d94121b9_26394cuda3std3__45__cpo3endE - _ZN39_INTERNAL_4358c31e_4_k_cu_d94121b9_26394cute7productE)
_ZN39_INTERNAL_4358c31e_4_k_cu_d94121b9_26394cute7productE:
	.zero		1
	.type		_ZN39_INTERNAL_4358c31e_4_k_cu_d94121b9_26394cuda3std3__45__cpo3endE,@object
	.size		_ZN39_INTERNAL_4358c31e_4_k_cu_d94121b9_26394cuda3std3__45__cpo3endE,(_ZN39_INTERNAL_4358c31e_4_k_cu_d94121b9_26394cuda3std3__419piecewise_constructE - _ZN39_INTERNAL_4358c31e_4_k_cu_d94121b9_26394cuda3std3__45__cpo3endE)
_ZN39_INTERNAL_4358c31e_4_k_cu_d94121b9_26394cuda3std3__45__cpo3endE:
	.zero		1
	.type		_ZN39_INTERNAL_4358c31e_4_k_cu_d94121b9_26394cuda3std3__419piecewise_constructE,@object
	.size		_ZN39_INTERNAL_4358c31e_4_k_cu_d94121b9_26394cuda3std3__419piecewise_constructE,(_ZN39_INTERNAL_4358c31e_4_k_cu_d94121b9_26394cuda3std3__45__cpo4cendE - _ZN39_INTERNAL_4358c31e_4_k_cu_d94121b9_26394cuda3std3__419piecewise_constructE)
_ZN39_INTERNAL_4358c31e_4_k_cu_d94121b9_26394cuda3std3__419piecewise_constructE:
	.zero		1
	.type		_ZN39_INTERNAL_4358c31e_4_k_cu_d94121b9_26394cuda3std3__45__cpo4cendE,@object
	.size		_ZN39_INTERNAL_4358c31e_4_k_cu_d94121b9_26394cuda3std3__45__cpo4cendE,(_ZN39_INTERNAL_4358c31e_4_k_cu_d94121b9_26394cuda3std6ranges3__45__cpo4swapE - _ZN39_INTERNAL_4358c31e_4_k_cu_d94121b9_26394cuda3std3__45__cpo4cendE)
_ZN39_INTERNAL_4358c31e_4_k_cu_d94121b9_26394cuda3std3__45__cpo4cendE:
	.zero		1
	.type		_ZN39_INTERNAL_4358c31e_4_k_cu_d94121b9_26394cuda3std6ranges3__45__cpo4swapE,@object
	.size		_ZN39_INTERNAL_4358c31e_4_k_cu_d94121b9_26394cuda3std6ranges3__45__cpo4swapE,(.L_8 - _ZN39_INTERNAL_4358c31e_4_k_cu_d94121b9_26394cuda3std6ranges3__45__cpo4swapE)
_ZN39_INTERNAL_4358c31e_4_k_cu_d94121b9_26394cuda3std6ranges3__45__cpo4swapE:
	.zero		1
.L_8:


//--------------------- .nv.constant0._ZN7cutlass13device_kernelINS_4gemm6kernel13GemmUniversalIN4cute5tupleIJiiiiEEENS1_10collective13CollectiveMmaINS1_34MainloopSm90TmaGmmaWarpSpecializedILi28ENS5_IJNS4_1CILi1EEENSA_ILi2EEESB_EEENS1_32KernelTmaWarpSpecializedPingpongEEENS5_IJNSA_ILi64EEESG_NSA_ILi32EEEEEENS_6half_tENS5_IJlSB_lEEESJ_SK_NS4_8TiledMMAINS4_8MMA_AtomIJNS4_4SM904GMMA25MMA_64x64x16_F32F16F16_SSILNSO_5MajorE0ELSQ_0ELNSO_7ScaleInE1ELSR_1EEEEEENS4_6LayoutINS5_IJSB_SB_SB_EEENS5_IJNSA_ILi0EEESW_SW_EEEEENS5_IJNS4_10UnderscoreESZ_SZ_EEEEENS4_23SM90_TMA_LOAD_MULTICASTENS4_14ComposedLayoutINS4_7SwizzleILi2ELi4ELi3EEENS4_18smem_ptr_flag_bitsILi16EEENSU_INS5_IJNSA_ILi8EEESH_EEENS5_IJSH_SB_EEEEEEEvNS4_8identityENS4_13SM90_TMA_LOADES1C_vS1D_EENS_8epilogue10collective6detail29Sm90TmaWarpSpecializedAdapterINS1H_15DefaultEpilogueISJ_SK_SK_NS1G_6thread17LinearCombinationISJ_Li1EffLNS1L_9ScaleType4KindE0ELNS_15FloatRoundStyleE2ESJ_EENS1_15EpilogueDefaultEEEEEvvEEEEvNT_6ParamsE --------------------------
	.section	.nv.constant0._ZN7cutlass13device_kernelINS_4gemm6kernel13GemmUniversalIN4cute5tupleIJiiiiEEENS1_10collective13CollectiveMmaINS1_34MainloopSm90TmaGmmaWarpSpecializedILi28ENS5_IJNS4_1CILi1EEENSA_ILi2EEESB_EEENS1_32KernelTmaWarpSpecializedPingpongEEENS5_IJNSA_ILi64EEESG_NSA_ILi32EEEEEENS_6half_tENS5_IJlSB_lEEESJ_SK_NS4_8TiledMMAINS4_8MMA_AtomIJNS4_4SM904GMMA25MMA_64x64x16_F32F16F16_SSILNSO_5MajorE0ELSQ_0ELNSO_7ScaleInE1ELSR_1EEEEEENS4_6LayoutINS5_IJSB_SB_SB_EEENS5_IJNSA_ILi0EEESW_SW_EEEEENS5_IJNS4_10UnderscoreESZ_SZ_EEEEENS4_23SM90_TMA_LOAD_MULTICASTENS4_14ComposedLayoutINS4_7SwizzleILi2ELi4ELi3EEENS4_18smem_ptr_flag_bitsILi16EEENSU_INS5_IJNSA_ILi8EEESH_EEENS5_IJSH_SB_EEEEEEEvNS4_8identityENS4_13SM90_TMA_LOADES1C_vS1D_EENS_8epilogue10collective6detail29Sm90TmaWarpSpecializedAdapterINS1H_15DefaultEpilogueISJ_SK_SK_NS1G_6thread17LinearCombinationISJ_Li1EffLNS1L_9ScaleType4KindE0ELNS_15FloatRoundStyleE2ESJ_EENS1_15EpilogueDefaultEEEEEvvEEEEvNT_6ParamsE,"a",@progbits
	.sectionflags	@""
	.align	4
.nv.constant0._ZN7cutlass13device_kernelINS_4gemm6kernel13GemmUniversalIN4cute5tupleIJiiiiEEENS1_10collective13CollectiveMmaINS1_34MainloopSm90TmaGmmaWarpSpecializedILi28ENS5_IJNS4_1CILi1EEENSA_ILi2EEESB_EEENS1_32KernelTmaWarpSpecializedPingpongEEENS5_IJNSA_ILi64EEESG_NSA_ILi32EEEEEENS_6half_tENS5_IJlSB_lEEESJ_SK_NS4_8TiledMMAINS4_8MMA_AtomIJNS4_4SM904GMMA25MMA_64x64x16_F32F16F16_SSILNSO_5MajorE0ELSQ_0ELNSO_7ScaleInE1ELSR_1EEEEEENS4_6LayoutINS5_IJSB_SB_SB_EEENS5_IJNSA_ILi0EEESW_SW_EEEEENS5_IJNS4_10UnderscoreESZ_SZ_EEEEENS4_23SM90_TMA_LOAD_MULTICASTENS4_14ComposedLayoutINS4_7SwizzleILi2ELi4ELi3EEENS4_18smem_ptr_flag_bitsILi16EEENSU_INS5_IJNSA_ILi8EEESH_EEENS5_IJSH_SB_EEEEEEEvNS4_8identityENS4_13SM90_TMA_LOADES1C_vS1D_EENS_8epilogue10collective6detail29Sm90TmaWarpSpecializedAdapterINS1H_15DefaultEpilogueISJ_SK_SK_NS1G_6thread17LinearCombinationISJ_Li1EffLNS1L_9ScaleType4KindE0ELNS_15FloatRoundStyleE2ESJ_EENS1_15EpilogueDefaultEEEEEvvEEEEvNT_6ParamsE:
	.zero		1664


//--------------------- SYMBOLS --------------------------

	.type		.nv.reservedSmem.offset0,@object
	.size		.nv.reservedSmem.offset0,0x4
	.type		__assertfail,@function
